//
// Generated by NVIDIA NVVM Compiler
//
// Compiler Build ID: CL-36424714
// Cuda compilation tools, release 13.0, V13.0.88
// Based on NVVM 20.0.0
//

.version 9.0
.target sm_100
.address_size 64

	// .globl	_ZN18flashsign_0_kernel22compute_row_norm_rsqrtEPK6__halfPS0_ii

.visible .entry _ZN18flashsign_0_kernel22compute_row_norm_rsqrtEPK6__halfPS0_ii(
	.param .u64 .ptr .align 1 _ZN18flashsign_0_kernel22compute_row_norm_rsqrtEPK6__halfPS0_ii_param_0,
	.param .u64 .ptr .align 1 _ZN18flashsign_0_kernel22compute_row_norm_rsqrtEPK6__halfPS0_ii_param_1,
	.param .u32 _ZN18flashsign_0_kernel22compute_row_norm_rsqrtEPK6__halfPS0_ii_param_2,
	.param .u32 _ZN18flashsign_0_kernel22compute_row_norm_rsqrtEPK6__halfPS0_ii_param_3
)
{
	.reg .pred 	%p<10>;
	.reg .b16 	%rs<118>;
	.reg .b32 	%r<37>;
	.reg .b32 	%f<84>;
	.reg .b64 	%rd<16>;

	ld.param.u64 	%rd4, [_ZN18flashsign_0_kernel22compute_row_norm_rsqrtEPK6__halfPS0_ii_param_0];
	ld.param.u64 	%rd3, [_ZN18flashsign_0_kernel22compute_row_norm_rsqrtEPK6__halfPS0_ii_param_1];
	ld.param.u32 	%r23, [_ZN18flashsign_0_kernel22compute_row_norm_rsqrtEPK6__halfPS0_ii_param_3];
	cvta.to.global.u64 	%rd1, %rd4;
	mov.u32 	%r24, %ctaid.x;
	mov.u32 	%r25, %ntid.x;
	mov.u32 	%r26, %tid.x;
	mad.lo.s32 	%r1, %r24, %r25, %r26;
	setp.lt.s32 	%p1, %r23, 1;
	mov.f32 	%f83, 0f00000000;
	@%p1 bra 	$L__BB0_13;
	mul.lo.s32 	%r2, %r23, %r1;
	and.b32  	%r3, %r23, 15;
	setp.lt.u32 	%p2, %r23, 16;
	mov.f32 	%f83, 0f00000000;
	mov.b32 	%r33, 0;
	@%p2 bra 	$L__BB0_4;
	and.b32  	%r33, %r23, 2147483632;
	neg.s32 	%r31, %r33;
	add.s64 	%rd2, %rd1, 16;
	mov.f32 	%f83, 0f00000000;
	mov.u32 	%r30, %r2;
$L__BB0_3:
	.pragma "nounroll";
	mul.wide.s32 	%rd5, %r30, 2;
	add.s64 	%rd6, %rd2, %rd5;
	ld.global.u16 	%rs2, [%rd6+-16];
	// begin inline asm
	{mul.f16 %rs1,%rs2,%rs2;
}
	// end inline asm
	// begin inline asm
	{  cvt.f32.f16 %f18, %rs1;}

	// end inline asm
	add.f32 	%f34, %f83, %f18;
	ld.global.u16 	%rs6, [%rd6+-14];
	// begin inline asm
	{mul.f16 %rs5,%rs6,%rs6;
}
	// end inline asm
	// begin inline asm
	{  cvt.f32.f16 %f19, %rs5;}

	// end inline asm
	add.f32 	%f35, %f34, %f19;
	ld.global.u16 	%rs10, [%rd6+-12];
	// begin inline asm
	{mul.f16 %rs9,%rs10,%rs10;
}
	// end inline asm
	// begin inline asm
	{  cvt.f32.f16 %f20, %rs9;}

	// end inline asm
	add.f32 	%f36, %f35, %f20;
	ld.global.u16 	%rs14, [%rd6+-10];
	// begin inline asm
	{mul.f16 %rs13,%rs14,%rs14;
}
	// end inline asm
	// begin inline asm
	{  cvt.f32.f16 %f21, %rs13;}

	// end inline asm
	add.f32 	%f37, %f36, %f21;
	ld.global.u16 	%rs18, [%rd6+-8];
	// begin inline asm
	{mul.f16 %rs17,%rs18,%rs18;
}
	// end inline asm
	// begin inline asm
	{  cvt.f32.f16 %f22, %rs17;}

	// end inline asm
	add.f32 	%f38, %f37, %f22;
	ld.global.u16 	%rs22, [%rd6+-6];
	// begin inline asm
	{mul.f16 %rs21,%rs22,%rs22;
}
	// end inline asm
	// begin inline asm
	{  cvt.f32.f16 %f23, %rs21;}

	// end inline asm
	add.f32 	%f39, %f38, %f23;
	ld.global.u16 	%rs26, [%rd6+-4];
	// begin inline asm
	{mul.f16 %rs25,%rs26,%rs26;
}
	// end inline asm
	// begin inline asm
	{  cvt.f32.f16 %f24, %rs25;}

	// end inline asm
	add.f32 	%f40, %f39, %f24;
	ld.global.u16 	%rs30, [%rd6+-2];
	// begin inline asm
	{mul.f16 %rs29,%rs30,%rs30;
}
	// end inline asm
	// begin inline asm
	{  cvt.f32.f16 %f25, %rs29;}

	// end inline asm
	add.f32 	%f41, %f40, %f25;
	ld.global.u16 	%rs34, [%rd6];
	// begin inline asm
	{mul.f16 %rs33,%rs34,%rs34;
}
	// end inline asm
	// begin inline asm
	{  cvt.f32.f16 %f26, %rs33;}

	// end inline asm
	add.f32 	%f42, %f41, %f26;
	ld.global.u16 	%rs38, [%rd6+2];
	// begin inline asm
	{mul.f16 %rs37,%rs38,%rs38;
}
	// end inline asm
	// begin inline asm
	{  cvt.f32.f16 %f27, %rs37;}

	// end inline asm
	add.f32 	%f43, %f42, %f27;
	ld.global.u16 	%rs42, [%rd6+4];
	// begin inline asm
	{mul.f16 %rs41,%rs42,%rs42;
}
	// end inline asm
	// begin inline asm
	{  cvt.f32.f16 %f28, %rs41;}

	// end inline asm
	add.f32 	%f44, %f43, %f28;
	ld.global.u16 	%rs46, [%rd6+6];
	// begin inline asm
	{mul.f16 %rs45,%rs46,%rs46;
}
	// end inline asm
	// begin inline asm
	{  cvt.f32.f16 %f29, %rs45;}

	// end inline asm
	add.f32 	%f45, %f44, %f29;
	ld.global.u16 	%rs50, [%rd6+8];
	// begin inline asm
	{mul.f16 %rs49,%rs50,%rs50;
}
	// end inline asm
	// begin inline asm
	{  cvt.f32.f16 %f30, %rs49;}

	// end inline asm
	add.f32 	%f46, %f45, %f30;
	ld.global.u16 	%rs54, [%rd6+10];
	// begin inline asm
	{mul.f16 %rs53,%rs54,%rs54;
}
	// end inline asm
	// begin inline asm
	{  cvt.f32.f16 %f31, %rs53;}

	// end inline asm
	add.f32 	%f47, %f46, %f31;
	ld.global.u16 	%rs58, [%rd6+12];
	// begin inline asm
	{mul.f16 %rs57,%rs58,%rs58;
}
	// end inline asm
	// begin inline asm
	{  cvt.f32.f16 %f32, %rs57;}

	// end inline asm
	add.f32 	%f48, %f47, %f32;
	ld.global.u16 	%rs62, [%rd6+14];
	// begin inline asm
	{mul.f16 %rs61,%rs62,%rs62;
}
	// end inline asm
	// begin inline asm
	{  cvt.f32.f16 %f33, %rs61;}

	// end inline asm
	add.f32 	%f83, %f48, %f33;
	add.s32 	%r31, %r31, 16;
	add.s32 	%r30, %r30, 16;
	setp.ne.s32 	%p3, %r31, 0;
	@%p3 bra 	$L__BB0_3;
$L__BB0_4:
	setp.eq.s32 	%p4, %r3, 0;
	@%p4 bra 	$L__BB0_13;
	and.b32  	%r11, %r23, 7;
	setp.lt.u32 	%p5, %r3, 8;
	@%p5 bra 	$L__BB0_7;
	add.s32 	%r28, %r33, %r2;
	mul.wide.s32 	%rd7, %r28, 2;
	add.s64 	%rd8, %rd1, %rd7;
	ld.global.u16 	%rs66, [%rd8];
	// begin inline asm
	{mul.f16 %rs65,%rs66,%rs66;
}
	// end inline asm
	// begin inline asm
	{  cvt.f32.f16 %f50, %rs65;}

	// end inline asm
	add.f32 	%f58, %f83, %f50;
	ld.global.u16 	%rs70, [%rd8+2];
	// begin inline asm
	{mul.f16 %rs69,%rs70,%rs70;
}
	// end inline asm
	// begin inline asm
	{  cvt.f32.f16 %f51, %rs69;}

	// end inline asm
	add.f32 	%f59, %f58, %f51;
	ld.global.u16 	%rs74, [%rd8+4];
	// begin inline asm
	{mul.f16 %rs73,%rs74,%rs74;
}
	// end inline asm
	// begin inline asm
	{  cvt.f32.f16 %f52, %rs73;}

	// end inline asm
	add.f32 	%f60, %f59, %f52;
	ld.global.u16 	%rs78, [%rd8+6];
	// begin inline asm
	{mul.f16 %rs77,%rs78,%rs78;
}
	// end inline asm
	// begin inline asm
	{  cvt.f32.f16 %f53, %rs77;}

	// end inline asm
	add.f32 	%f61, %f60, %f53;
	ld.global.u16 	%rs82, [%rd8+8];
	// begin inline asm
	{mul.f16 %rs81,%rs82,%rs82;
}
	// end inline asm
	// begin inline asm
	{  cvt.f32.f16 %f54, %rs81;}

	// end inline asm
	add.f32 	%f62, %f61, %f54;
	ld.global.u16 	%rs86, [%rd8+10];
	// begin inline asm
	{mul.f16 %rs85,%rs86,%rs86;
}
	// end inline asm
	// begin inline asm
	{  cvt.f32.f16 %f55, %rs85;}

	// end inline asm
	add.f32 	%f63, %f62, %f55;
	ld.global.u16 	%rs90, [%rd8+12];
	// begin inline asm
	{mul.f16 %rs89,%rs90,%rs90;
}
	// end inline asm
	// begin inline asm
	{  cvt.f32.f16 %f56, %rs89;}

	// end inline asm
	add.f32 	%f64, %f63, %f56;
	ld.global.u16 	%rs94, [%rd8+14];
	// begin inline asm
	{mul.f16 %rs93,%rs94,%rs94;
}
	// end inline asm
	// begin inline asm
	{  cvt.f32.f16 %f57, %rs93;}

	// end inline asm
	add.f32 	%f83, %f64, %f57;
	add.s32 	%r33, %r33, 8;
$L__BB0_7:
	setp.eq.s32 	%p6, %r11, 0;
	@%p6 bra 	$L__BB0_13;
	and.b32  	%r14, %r23, 3;
	setp.lt.u32 	%p7, %r11, 4;
	@%p7 bra 	$L__BB0_10;
	add.s32 	%r29, %r33, %r2;
	mul.wide.s32 	%rd9, %r29, 2;
	add.s64 	%rd10, %rd1, %rd9;
	ld.global.u16 	%rs98, [%rd10];
	// begin inline asm
	{mul.f16 %rs97,%rs98,%rs98;
}
	// end inline asm
	// begin inline asm
	{  cvt.f32.f16 %f66, %rs97;}

	// end inline asm
	add.f32 	%f70, %f83, %f66;
	ld.global.u16 	%rs102, [%rd10+2];
	// begin inline asm
	{mul.f16 %rs101,%rs102,%rs102;
}
	// end inline asm
	// begin inline asm
	{  cvt.f32.f16 %f67, %rs101;}

	// end inline asm
	add.f32 	%f71, %f70, %f67;
	ld.global.u16 	%rs106, [%rd10+4];
	// begin inline asm
	{mul.f16 %rs105,%rs106,%rs106;
}
	// end inline asm
	// begin inline asm
	{  cvt.f32.f16 %f68, %rs105;}

	// end inline asm
	add.f32 	%f72, %f71, %f68;
	ld.global.u16 	%rs110, [%rd10+6];
	// begin inline asm
	{mul.f16 %rs109,%rs110,%rs110;
}
	// end inline asm
	// begin inline asm
	{  cvt.f32.f16 %f69, %rs109;}

	// end inline asm
	add.f32 	%f83, %f72, %f69;
	add.s32 	%r33, %r33, 4;
$L__BB0_10:
	setp.eq.s32 	%p8, %r14, 0;
	@%p8 bra 	$L__BB0_13;
	add.s32 	%r36, %r33, %r2;
	neg.s32 	%r35, %r14;
$L__BB0_12:
	.pragma "nounroll";
	mul.wide.s32 	%rd11, %r36, 2;
	add.s64 	%rd12, %rd1, %rd11;
	ld.global.u16 	%rs114, [%rd12];
	// begin inline asm
	{mul.f16 %rs113,%rs114,%rs114;
}
	// end inline asm
	// begin inline asm
	{  cvt.f32.f16 %f73, %rs113;}

	// end inline asm
	add.f32 	%f83, %f83, %f73;
	add.s32 	%r36, %r36, 1;
	add.s32 	%r35, %r35, 1;
	setp.ne.s32 	%p9, %r35, 0;
	@%p9 bra 	$L__BB0_12;
$L__BB0_13:
	cvta.to.global.u64 	%rd13, %rd3;
	rsqrt.approx.f32 	%f74, %f83;
	// begin inline asm
	{  cvt.rn.f16.f32 %rs117, %f74;}

	// end inline asm
	mul.wide.s32 	%rd14, %r1, 2;
	add.s64 	%rd15, %rd13, %rd14;
	st.global.u16 	[%rd15], %rs117;
	ret;

}
	// .globl	_ZN18flashsign_0_kernel14normalise_rowsEP6__halfPKS0_ii
.visible .entry _ZN18flashsign_0_kernel14normalise_rowsEP6__halfPKS0_ii(
	.param .u64 .ptr .align 1 _ZN18flashsign_0_kernel14normalise_rowsEP6__halfPKS0_ii_param_0,
	.param .u64 .ptr .align 1 _ZN18flashsign_0_kernel14normalise_rowsEP6__halfPKS0_ii_param_1,
	.param .u32 _ZN18flashsign_0_kernel14normalise_rowsEP6__halfPKS0_ii_param_2,
	.param .u32 _ZN18flashsign_0_kernel14normalise_rowsEP6__halfPKS0_ii_param_3
)
{
	.reg .pred 	%p<10>;
	.reg .b16 	%rs<88>;
	.reg .b32 	%r<37>;
	.reg .b64 	%rd<16>;

	ld.param.u64 	%rd5, [_ZN18flashsign_0_kernel14normalise_rowsEP6__halfPKS0_ii_param_0];
	ld.param.u64 	%rd4, [_ZN18flashsign_0_kernel14normalise_rowsEP6__halfPKS0_ii_param_1];
	ld.param.u32 	%r22, [_ZN18flashsign_0_kernel14normalise_rowsEP6__halfPKS0_ii_param_3];
	cvta.to.global.u64 	%rd1, %rd5;
	setp.lt.s32 	%p1, %r22, 1;
	@%p1 bra 	$L__BB1_13;
	mov.u32 	%r24, %tid.x;
	mov.u32 	%r25, %ntid.x;
	mov.u32 	%r26, %ctaid.x;
	mad.lo.s32 	%r27, %r26, %r25, %r24;
	cvta.to.global.u64 	%rd6, %rd4;
	mul.lo.s32 	%r1, %r22, %r27;
	mul.wide.s32 	%rd7, %r27, 2;
	add.s64 	%rd2, %rd6, %rd7;
	and.b32  	%r2, %r22, 15;
	setp.lt.u32 	%p2, %r22, 16;
	mov.b32 	%r33, 0;
	@%p2 bra 	$L__BB1_4;
	and.b32  	%r33, %r22, 2147483632;
	neg.s32 	%r31, %r33;
	add.s64 	%rd3, %rd1, 16;
	mov.u32 	%r30, %r1;
$L__BB1_3:
	.pragma "nounroll";
	mul.wide.s32 	%rd8, %r30, 2;
	add.s64 	%rd9, %rd3, %rd8;
	ld.global.u16 	%rs2, [%rd9+-16];
	ld.global.u16 	%rs3, [%rd2];
	// begin inline asm
	{mul.f16 %rs1,%rs2,%rs3;
}
	// end inline asm
	st.global.u16 	[%rd9+-16], %rs1;
	ld.global.u16 	%rs5, [%rd9+-14];
	ld.global.u16 	%rs6, [%rd2];
	// begin inline asm
	{mul.f16 %rs4,%rs5,%rs6;
}
	// end inline asm
	st.global.u16 	[%rd9+-14], %rs4;
	ld.global.u16 	%rs8, [%rd9+-12];
	ld.global.u16 	%rs9, [%rd2];
	// begin inline asm
	{mul.f16 %rs7,%rs8,%rs9;
}
	// end inline asm
	st.global.u16 	[%rd9+-12], %rs7;
	ld.global.u16 	%rs11, [%rd9+-10];
	ld.global.u16 	%rs12, [%rd2];
	// begin inline asm
	{mul.f16 %rs10,%rs11,%rs12;
}
	// end inline asm
	st.global.u16 	[%rd9+-10], %rs10;
	ld.global.u16 	%rs14, [%rd9+-8];
	ld.global.u16 	%rs15, [%rd2];
	// begin inline asm
	{mul.f16 %rs13,%rs14,%rs15;
}
	// end inline asm
	st.global.u16 	[%rd9+-8], %rs13;
	ld.global.u16 	%rs17, [%rd9+-6];
	ld.global.u16 	%rs18, [%rd2];
	// begin inline asm
	{mul.f16 %rs16,%rs17,%rs18;
}
	// end inline asm
	st.global.u16 	[%rd9+-6], %rs16;
	ld.global.u16 	%rs20, [%rd9+-4];
	ld.global.u16 	%rs21, [%rd2];
	// begin inline asm
	{mul.f16 %rs19,%rs20,%rs21;
}
	// end inline asm
	st.global.u16 	[%rd9+-4], %rs19;
	ld.global.u16 	%rs23, [%rd9+-2];
	ld.global.u16 	%rs24, [%rd2];
	// begin inline asm
	{mul.f16 %rs22,%rs23,%rs24;
}
	// end inline asm
	st.global.u16 	[%rd9+-2], %rs22;
	ld.global.u16 	%rs26, [%rd9];
	ld.global.u16 	%rs27, [%rd2];
	// begin inline asm
	{mul.f16 %rs25,%rs26,%rs27;
}
	// end inline asm
	st.global.u16 	[%rd9], %rs25;
	ld.global.u16 	%rs29, [%rd9+2];
	ld.global.u16 	%rs30, [%rd2];
	// begin inline asm
	{mul.f16 %rs28,%rs29,%rs30;
}
	// end inline asm
	st.global.u16 	[%rd9+2], %rs28;
	ld.global.u16 	%rs32, [%rd9+4];
	ld.global.u16 	%rs33, [%rd2];
	// begin inline asm
	{mul.f16 %rs31,%rs32,%rs33;
}
	// end inline asm
	st.global.u16 	[%rd9+4], %rs31;
	ld.global.u16 	%rs35, [%rd9+6];
	ld.global.u16 	%rs36, [%rd2];
	// begin inline asm
	{mul.f16 %rs34,%rs35,%rs36;
}
	// end inline asm
	st.global.u16 	[%rd9+6], %rs34;
	ld.global.u16 	%rs38, [%rd9+8];
	ld.global.u16 	%rs39, [%rd2];
	// begin inline asm
	{mul.f16 %rs37,%rs38,%rs39;
}
	// end inline asm
	st.global.u16 	[%rd9+8], %rs37;
	ld.global.u16 	%rs41, [%rd9+10];
	ld.global.u16 	%rs42, [%rd2];
	// begin inline asm
	{mul.f16 %rs40,%rs41,%rs42;
}
	// end inline asm
	st.global.u16 	[%rd9+10], %rs40;
	ld.global.u16 	%rs44, [%rd9+12];
	ld.global.u16 	%rs45, [%rd2];
	// begin inline asm
	{mul.f16 %rs43,%rs44,%rs45;
}
	// end inline asm
	st.global.u16 	[%rd9+12], %rs43;
	ld.global.u16 	%rs47, [%rd9+14];
	ld.global.u16 	%rs48, [%rd2];
	// begin inline asm
	{mul.f16 %rs46,%rs47,%rs48;
}
	// end inline asm
	st.global.u16 	[%rd9+14], %rs46;
	add.s32 	%r31, %r31, 16;
	add.s32 	%r30, %r30, 16;
	setp.ne.s32 	%p3, %r31, 0;
	@%p3 bra 	$L__BB1_3;
$L__BB1_4:
	setp.eq.s32 	%p4, %r2, 0;
	@%p4 bra 	$L__BB1_13;
	and.b32  	%r10, %r22, 7;
	setp.lt.u32 	%p5, %r2, 8;
	@%p5 bra 	$L__BB1_7;
	add.s32 	%r28, %r33, %r1;
	mul.wide.s32 	%rd10, %r28, 2;
	add.s64 	%rd11, %rd1, %rd10;
	ld.global.u16 	%rs50, [%rd11];
	ld.global.u16 	%rs51, [%rd2];
	// begin inline asm
	{mul.f16 %rs49,%rs50,%rs51;
}
	// end inline asm
	st.global.u16 	[%rd11], %rs49;
	ld.global.u16 	%rs53, [%rd11+2];
	ld.global.u16 	%rs54, [%rd2];
	// begin inline asm
	{mul.f16 %rs52,%rs53,%rs54;
}
	// end inline asm
	st.global.u16 	[%rd11+2], %rs52;
	ld.global.u16 	%rs56, [%rd11+4];
	ld.global.u16 	%rs57, [%rd2];
	// begin inline asm
	{mul.f16 %rs55,%rs56,%rs57;
}
	// end inline asm
	st.global.u16 	[%rd11+4], %rs55;
	ld.global.u16 	%rs59, [%rd11+6];
	ld.global.u16 	%rs60, [%rd2];
	// begin inline asm
	{mul.f16 %rs58,%rs59,%rs60;
}
	// end inline asm
	st.global.u16 	[%rd11+6], %rs58;
	ld.global.u16 	%rs62, [%rd11+8];
	ld.global.u16 	%rs63, [%rd2];
	// begin inline asm
	{mul.f16 %rs61,%rs62,%rs63;
}
	// end inline asm
	st.global.u16 	[%rd11+8], %rs61;
	ld.global.u16 	%rs65, [%rd11+10];
	ld.global.u16 	%rs66, [%rd2];
	// begin inline asm
	{mul.f16 %rs64,%rs65,%rs66;
}
	// end inline asm
	st.global.u16 	[%rd11+10], %rs64;
	ld.global.u16 	%rs68, [%rd11+12];
	ld.global.u16 	%rs69, [%rd2];
	// begin inline asm
	{mul.f16 %rs67,%rs68,%rs69;
}
	// end inline asm
	st.global.u16 	[%rd11+12], %rs67;
	ld.global.u16 	%rs71, [%rd11+14];
	ld.global.u16 	%rs72, [%rd2];
	// begin inline asm
	{mul.f16 %rs70,%rs71,%rs72;
}
	// end inline asm
	st.global.u16 	[%rd11+14], %rs70;
	add.s32 	%r33, %r33, 8;
$L__BB1_7:
	setp.eq.s32 	%p6, %r10, 0;
	@%p6 bra 	$L__BB1_13;
	and.b32  	%r13, %r22, 3;
	setp.lt.u32 	%p7, %r10, 4;
	@%p7 bra 	$L__BB1_10;
	add.s32 	%r29, %r33, %r1;
	mul.wide.s32 	%rd12, %r29, 2;
	add.s64 	%rd13, %rd1, %rd12;
	ld.global.u16 	%rs74, [%rd13];
	ld.global.u16 	%rs75, [%rd2];
	// begin inline asm
	{mul.f16 %rs73,%rs74,%rs75;
}
	// end inline asm
	st.global.u16 	[%rd13], %rs73;
	ld.global.u16 	%rs77, [%rd13+2];
	ld.global.u16 	%rs78, [%rd2];
	// begin inline asm
	{mul.f16 %rs76,%rs77,%rs78;
}
	// end inline asm
	st.global.u16 	[%rd13+2], %rs76;
	ld.global.u16 	%rs80, [%rd13+4];
	ld.global.u16 	%rs81, [%rd2];
	// begin inline asm
	{mul.f16 %rs79,%rs80,%rs81;
}
	// end inline asm
	st.global.u16 	[%rd13+4], %rs79;
	ld.global.u16 	%rs83, [%rd13+6];
	ld.global.u16 	%rs84, [%rd2];
	// begin inline asm
	{mul.f16 %rs82,%rs83,%rs84;
}
	// end inline asm
	st.global.u16 	[%rd13+6], %rs82;
	add.s32 	%r33, %r33, 4;
$L__BB1_10:
	setp.eq.s32 	%p8, %r13, 0;
	@%p8 bra 	$L__BB1_13;
	add.s32 	%r36, %r33, %r1;
	neg.s32 	%r35, %r13;
$L__BB1_12:
	.pragma "nounroll";
	mul.wide.s32 	%rd14, %r36, 2;
	add.s64 	%rd15, %rd1, %rd14;
	ld.global.u16 	%rs86, [%rd15];
	ld.global.u16 	%rs87, [%rd2];
	// begin inline asm
	{mul.f16 %rs85,%rs86,%rs87;
}
	// end inline asm
	st.global.u16 	[%rd15], %rs85;
	add.s32 	%r36, %r36, 1;
	add.s32 	%r35, %r35, 1;
	setp.ne.s32 	%p9, %r35, 0;
	@%p9 bra 	$L__BB1_12;
$L__BB1_13:
	ret;

}
	// .globl	_ZN18flashsign_0_kernel11compute_QKTEPK6__halfS2_PS0_iii
.visible .entry _ZN18flashsign_0_kernel11compute_QKTEPK6__halfS2_PS0_iii(
	.param .u64 .ptr .align 1 _ZN18flashsign_0_kernel11compute_QKTEPK6__halfS2_PS0_iii_param_0,
	.param .u64 .ptr .align 1 _ZN18flashsign_0_kernel11compute_QKTEPK6__halfS2_PS0_iii_param_1,
	.param .u64 .ptr .align 1 _ZN18flashsign_0_kernel11compute_QKTEPK6__halfS2_PS0_iii_param_2,
	.param .u32 _ZN18flashsign_0_kernel11compute_QKTEPK6__halfS2_PS0_iii_param_3,
	.param .u32 _ZN18flashsign_0_kernel11compute_QKTEPK6__halfS2_PS0_iii_param_4,
	.param .u32 _ZN18flashsign_0_kernel11compute_QKTEPK6__halfS2_PS0_iii_param_5
)
{
	.reg .pred 	%p<13>;
	.reg .b16 	%rs<202>;
	.reg .b32 	%r<50>;
	.reg .b32 	%f<2>;
	.reg .b64 	%rd<43>;

	ld.param.u64 	%rd11, [_ZN18flashsign_0_kernel11compute_QKTEPK6__halfS2_PS0_iii_param_0];
	ld.param.u64 	%rd12, [_ZN18flashsign_0_kernel11compute_QKTEPK6__halfS2_PS0_iii_param_1];
	ld.param.u64 	%rd10, [_ZN18flashsign_0_kernel11compute_QKTEPK6__halfS2_PS0_iii_param_2];
	ld.param.u32 	%r27, [_ZN18flashsign_0_kernel11compute_QKTEPK6__halfS2_PS0_iii_param_3];
	ld.param.u32 	%r28, [_ZN18flashsign_0_kernel11compute_QKTEPK6__halfS2_PS0_iii_param_4];
	ld.param.u32 	%r26, [_ZN18flashsign_0_kernel11compute_QKTEPK6__halfS2_PS0_iii_param_5];
	cvta.to.global.u64 	%rd1, %rd12;
	cvta.to.global.u64 	%rd2, %rd11;
	mov.u32 	%r29, %ctaid.x;
	mov.u32 	%r30, %ntid.x;
	mov.u32 	%r31, %tid.x;
	mad.lo.s32 	%r1, %r29, %r30, %r31;
	mov.u32 	%r32, %ctaid.y;
	mov.u32 	%r33, %ntid.y;
	mov.u32 	%r34, %tid.y;
	mad.lo.s32 	%r35, %r32, %r33, %r34;
	setp.ge.s32 	%p1, %r1, %r27;
	setp.ge.s32 	%p2, %r35, %r28;
	or.pred  	%p3, %p1, %p2;
	@%p3 bra 	$L__BB2_15;
	mov.f32 	%f1, 0f00000000;
	// begin inline asm
	{  cvt.rn.f16.f32 %rs201, %f1;}

	// end inline asm
	setp.lt.s32 	%p4, %r26, 1;
	@%p4 bra 	$L__BB2_14;
	mul.lo.s32 	%r3, %r26, %r1;
	mul.lo.s32 	%r4, %r26, %r35;
	and.b32  	%r5, %r26, 15;
	setp.lt.u32 	%p5, %r26, 16;
	mov.b32 	%r46, 0;
	@%p5 bra 	$L__BB2_5;
	and.b32  	%r46, %r26, 2147483632;
	neg.s32 	%r44, %r46;
	add.s64 	%rd3, %rd2, 16;
	mul.wide.u32 	%rd13, %r4, 2;
	add.s64 	%rd14, %rd13, %rd1;
	add.s64 	%rd41, %rd14, 16;
	mov.u32 	%r43, %r3;
$L__BB2_4:
	.pragma "nounroll";
	mul.wide.s32 	%rd15, %r43, 2;
	add.s64 	%rd16, %rd3, %rd15;
	ld.global.u16 	%rs18, [%rd16+-16];
	ld.global.u16 	%rs19, [%rd41+-16];
	// begin inline asm
	{mul.f16 %rs17,%rs18,%rs19;
}
	// end inline asm
	// begin inline asm
	{add.f16 %rs20,%rs201,%rs17;
}
	// end inline asm
	ld.global.u16 	%rs24, [%rd16+-14];
	ld.global.u16 	%rs25, [%rd41+-14];
	// begin inline asm
	{mul.f16 %rs23,%rs24,%rs25;
}
	// end inline asm
	// begin inline asm
	{add.f16 %rs26,%rs20,%rs23;
}
	// end inline asm
	ld.global.u16 	%rs30, [%rd16+-12];
	ld.global.u16 	%rs31, [%rd41+-12];
	// begin inline asm
	{mul.f16 %rs29,%rs30,%rs31;
}
	// end inline asm
	// begin inline asm
	{add.f16 %rs32,%rs26,%rs29;
}
	// end inline asm
	ld.global.u16 	%rs36, [%rd16+-10];
	ld.global.u16 	%rs37, [%rd41+-10];
	// begin inline asm
	{mul.f16 %rs35,%rs36,%rs37;
}
	// end inline asm
	// begin inline asm
	{add.f16 %rs38,%rs32,%rs35;
}
	// end inline asm
	ld.global.u16 	%rs42, [%rd16+-8];
	ld.global.u16 	%rs43, [%rd41+-8];
	// begin inline asm
	{mul.f16 %rs41,%rs42,%rs43;
}
	// end inline asm
	// begin inline asm
	{add.f16 %rs44,%rs38,%rs41;
}
	// end inline asm
	ld.global.u16 	%rs48, [%rd16+-6];
	ld.global.u16 	%rs49, [%rd41+-6];
	// begin inline asm
	{mul.f16 %rs47,%rs48,%rs49;
}
	// end inline asm
	// begin inline asm
	{add.f16 %rs50,%rs44,%rs47;
}
	// end inline asm
	ld.global.u16 	%rs54, [%rd16+-4];
	ld.global.u16 	%rs55, [%rd41+-4];
	// begin inline asm
	{mul.f16 %rs53,%rs54,%rs55;
}
	// end inline asm
	// begin inline asm
	{add.f16 %rs56,%rs50,%rs53;
}
	// end inline asm
	ld.global.u16 	%rs60, [%rd16+-2];
	ld.global.u16 	%rs61, [%rd41+-2];
	// begin inline asm
	{mul.f16 %rs59,%rs60,%rs61;
}
	// end inline asm
	// begin inline asm
	{add.f16 %rs62,%rs56,%rs59;
}
	// end inline asm
	ld.global.u16 	%rs66, [%rd16];
	ld.global.u16 	%rs67, [%rd41];
	// begin inline asm
	{mul.f16 %rs65,%rs66,%rs67;
}
	// end inline asm
	// begin inline asm
	{add.f16 %rs68,%rs62,%rs65;
}
	// end inline asm
	ld.global.u16 	%rs72, [%rd16+2];
	ld.global.u16 	%rs73, [%rd41+2];
	// begin inline asm
	{mul.f16 %rs71,%rs72,%rs73;
}
	// end inline asm
	// begin inline asm
	{add.f16 %rs74,%rs68,%rs71;
}
	// end inline asm
	ld.global.u16 	%rs78, [%rd16+4];
	ld.global.u16 	%rs79, [%rd41+4];
	// begin inline asm
	{mul.f16 %rs77,%rs78,%rs79;
}
	// end inline asm
	// begin inline asm
	{add.f16 %rs80,%rs74,%rs77;
}
	// end inline asm
	ld.global.u16 	%rs84, [%rd16+6];
	ld.global.u16 	%rs85, [%rd41+6];
	// begin inline asm
	{mul.f16 %rs83,%rs84,%rs85;
}
	// end inline asm
	// begin inline asm
	{add.f16 %rs86,%rs80,%rs83;
}
	// end inline asm
	ld.global.u16 	%rs90, [%rd16+8];
	ld.global.u16 	%rs91, [%rd41+8];
	// begin inline asm
	{mul.f16 %rs89,%rs90,%rs91;
}
	// end inline asm
	// begin inline asm
	{add.f16 %rs92,%rs86,%rs89;
}
	// end inline asm
	ld.global.u16 	%rs96, [%rd16+10];
	ld.global.u16 	%rs97, [%rd41+10];
	// begin inline asm
	{mul.f16 %rs95,%rs96,%rs97;
}
	// end inline asm
	// begin inline asm
	{add.f16 %rs98,%rs92,%rs95;
}
	// end inline asm
	ld.global.u16 	%rs102, [%rd16+12];
	ld.global.u16 	%rs103, [%rd41+12];
	// begin inline asm
	{mul.f16 %rs101,%rs102,%rs103;
}
	// end inline asm
	// begin inline asm
	{add.f16 %rs104,%rs98,%rs101;
}
	// end inline asm
	ld.global.u16 	%rs108, [%rd16+14];
	ld.global.u16 	%rs109, [%rd41+14];
	// begin inline asm
	{mul.f16 %rs107,%rs108,%rs109;
}
	// end inline asm
	// begin inline asm
	{add.f16 %rs201,%rs104,%rs107;
}
	// end inline asm
	add.s32 	%r44, %r44, 16;
	add.s32 	%r43, %r43, 16;
	add.s64 	%rd41, %rd41, 32;
	setp.ne.s32 	%p6, %r44, 0;
	@%p6 bra 	$L__BB2_4;
$L__BB2_5:
	setp.eq.s32 	%p7, %r5, 0;
	@%p7 bra 	$L__BB2_14;
	and.b32  	%r13, %r26, 7;
	setp.lt.u32 	%p8, %r5, 8;
	@%p8 bra 	$L__BB2_8;
	add.s32 	%r37, %r46, %r3;
	mul.wide.s32 	%rd17, %r37, 2;
	add.s64 	%rd18, %rd2, %rd17;
	ld.global.u16 	%rs115, [%rd18];
	add.s32 	%r38, %r46, %r4;
	mul.wide.u32 	%rd19, %r38, 2;
	add.s64 	%rd20, %rd1, %rd19;
	ld.global.u16 	%rs116, [%rd20];
	// begin inline asm
	{mul.f16 %rs114,%rs115,%rs116;
}
	// end inline asm
	// begin inline asm
	{add.f16 %rs117,%rs201,%rs114;
}
	// end inline asm
	ld.global.u16 	%rs121, [%rd18+2];
	cvt.u64.u32 	%rd21, %r4;
	cvt.u64.u32 	%rd22, %r46;
	add.s64 	%rd23, %rd22, %rd21;
	shl.b64 	%rd24, %rd23, 1;
	add.s64 	%rd25, %rd1, %rd24;
	ld.global.u16 	%rs122, [%rd25+2];
	// begin inline asm
	{mul.f16 %rs120,%rs121,%rs122;
}
	// end inline asm
	// begin inline asm
	{add.f16 %rs123,%rs117,%rs120;
}
	// end inline asm
	ld.global.u16 	%rs127, [%rd18+4];
	ld.global.u16 	%rs128, [%rd25+4];
	// begin inline asm
	{mul.f16 %rs126,%rs127,%rs128;
}
	// end inline asm
	// begin inline asm
	{add.f16 %rs129,%rs123,%rs126;
}
	// end inline asm
	ld.global.u16 	%rs133, [%rd18+6];
	ld.global.u16 	%rs134, [%rd25+6];
	// begin inline asm
	{mul.f16 %rs132,%rs133,%rs134;
}
	// end inline asm
	// begin inline asm
	{add.f16 %rs135,%rs129,%rs132;
}
	// end inline asm
	ld.global.u16 	%rs139, [%rd18+8];
	ld.global.u16 	%rs140, [%rd25+8];
	// begin inline asm
	{mul.f16 %rs138,%rs139,%rs140;
}
	// end inline asm
	// begin inline asm
	{add.f16 %rs141,%rs135,%rs138;
}
	// end inline asm
	ld.global.u16 	%rs145, [%rd18+10];
	ld.global.u16 	%rs146, [%rd25+10];
	// begin inline asm
	{mul.f16 %rs144,%rs145,%rs146;
}
	// end inline asm
	// begin inline asm
	{add.f16 %rs147,%rs141,%rs144;
}
	// end inline asm
	ld.global.u16 	%rs151, [%rd18+12];
	ld.global.u16 	%rs152, [%rd25+12];
	// begin inline asm
	{mul.f16 %rs150,%rs151,%rs152;
}
	// end inline asm
	// begin inline asm
	{add.f16 %rs153,%rs147,%rs150;
}
	// end inline asm
	ld.global.u16 	%rs157, [%rd18+14];
	ld.global.u16 	%rs158, [%rd25+14];
	// begin inline asm
	{mul.f16 %rs156,%rs157,%rs158;
}
	// end inline asm
	// begin inline asm
	{add.f16 %rs201,%rs153,%rs156;
}
	// end inline asm
	add.s32 	%r46, %r46, 8;
$L__BB2_8:
	setp.eq.s32 	%p9, %r13, 0;
	@%p9 bra 	$L__BB2_14;
	and.b32  	%r16, %r26, 3;
	setp.lt.u32 	%p10, %r13, 4;
	@%p10 bra 	$L__BB2_11;
	add.s32 	%r39, %r46, %r3;
	mul.wide.s32 	%rd26, %r39, 2;
	add.s64 	%rd27, %rd2, %rd26;
	ld.global.u16 	%rs164, [%rd27];
	add.s32 	%r40, %r46, %r4;
	mul.wide.u32 	%rd28, %r40, 2;
	add.s64 	%rd29, %rd1, %rd28;
	ld.global.u16 	%rs165, [%rd29];
	// begin inline asm
	{mul.f16 %rs163,%rs164,%rs165;
}
	// end inline asm
	// begin inline asm
	{add.f16 %rs166,%rs201,%rs163;
}
	// end inline asm
	ld.global.u16 	%rs170, [%rd27+2];
	cvt.u64.u32 	%rd30, %r4;
	cvt.u64.u32 	%rd31, %r46;
	add.s64 	%rd32, %rd31, %rd30;
	shl.b64 	%rd33, %rd32, 1;
	add.s64 	%rd34, %rd1, %rd33;
	ld.global.u16 	%rs171, [%rd34+2];
	// begin inline asm
	{mul.f16 %rs169,%rs170,%rs171;
}
	// end inline asm
	// begin inline asm
	{add.f16 %rs172,%rs166,%rs169;
}
	// end inline asm
	ld.global.u16 	%rs176, [%rd27+4];
	ld.global.u16 	%rs177, [%rd34+4];
	// begin inline asm
	{mul.f16 %rs175,%rs176,%rs177;
}
	// end inline asm
	// begin inline asm
	{add.f16 %rs178,%rs172,%rs175;
}
	// end inline asm
	ld.global.u16 	%rs182, [%rd27+6];
	ld.global.u16 	%rs183, [%rd34+6];
	// begin inline asm
	{mul.f16 %rs181,%rs182,%rs183;
}
	// end inline asm
	// begin inline asm
	{add.f16 %rs201,%rs178,%rs181;
}
	// end inline asm
	add.s32 	%r46, %r46, 4;
$L__BB2_11:
	setp.eq.s32 	%p11, %r16, 0;
	@%p11 bra 	$L__BB2_14;
	add.s32 	%r41, %r46, %r4;
	mul.wide.u32 	%rd35, %r41, 2;
	add.s64 	%rd42, %rd1, %rd35;
	add.s32 	%r49, %r46, %r3;
	neg.s32 	%r48, %r16;
$L__BB2_13:
	.pragma "nounroll";
	mul.wide.s32 	%rd36, %r49, 2;
	add.s64 	%rd37, %rd2, %rd36;
	ld.global.u16 	%rs188, [%rd37];
	ld.global.u16 	%rs189, [%rd42];
	// begin inline asm
	{mul.f16 %rs187,%rs188,%rs189;
}
	// end inline asm
	// begin inline asm
	{add.f16 %rs201,%rs201,%rs187;
}
	// end inline asm
	add.s64 	%rd42, %rd42, 2;
	add.s32 	%r49, %r49, 1;
	add.s32 	%r48, %r48, 1;
	setp.ne.s32 	%p12, %r48, 0;
	@%p12 bra 	$L__BB2_13;
$L__BB2_14:
	mad.lo.s32 	%r42, %r28, %r1, %r35;
	cvta.to.global.u64 	%rd38, %rd10;
	mul.wide.s32 	%rd39, %r42, 2;
	add.s64 	%rd40, %rd38, %rd39;
	st.global.u16 	[%rd40], %rs201;
$L__BB2_15:
	ret;

}
	// .globl	_ZN18flashsign_0_kernel10compute_SVEPK6__halfS2_PS0_iii
.visible .entry _ZN18flashsign_0_kernel10compute_SVEPK6__halfS2_PS0_iii(
	.param .u64 .ptr .align 1 _ZN18flashsign_0_kernel10compute_SVEPK6__halfS2_PS0_iii_param_0,
	.param .u64 .ptr .align 1 _ZN18flashsign_0_kernel10compute_SVEPK6__halfS2_PS0_iii_param_1,
	.param .u64 .ptr .align 1 _ZN18flashsign_0_kernel10compute_SVEPK6__halfS2_PS0_iii_param_2,
	.param .u32 _ZN18flashsign_0_kernel10compute_SVEPK6__halfS2_PS0_iii_param_3,
	.param .u32 _ZN18flashsign_0_kernel10compute_SVEPK6__halfS2_PS0_iii_param_4,
	.param .u32 _ZN18flashsign_0_kernel10compute_SVEPK6__halfS2_PS0_iii_param_5
)
{
	.reg .pred 	%p<13>;
	.reg .b16 	%rs<202>;
	.reg .b32 	%r<56>;
	.reg .b32 	%f<2>;
	.reg .b64 	%rd<54>;

	ld.param.u64 	%rd5, [_ZN18flashsign_0_kernel10compute_SVEPK6__halfS2_PS0_iii_param_0];
	ld.param.u64 	%rd6, [_ZN18flashsign_0_kernel10compute_SVEPK6__halfS2_PS0_iii_param_1];
	ld.param.u64 	%rd4, [_ZN18flashsign_0_kernel10compute_SVEPK6__halfS2_PS0_iii_param_2];
	ld.param.u32 	%r32, [_ZN18flashsign_0_kernel10compute_SVEPK6__halfS2_PS0_iii_param_3];
	ld.param.u32 	%r30, [_ZN18flashsign_0_kernel10compute_SVEPK6__halfS2_PS0_iii_param_4];
	ld.param.u32 	%r33, [_ZN18flashsign_0_kernel10compute_SVEPK6__halfS2_PS0_iii_param_5];
	cvta.to.global.u64 	%rd1, %rd6;
	cvta.to.global.u64 	%rd2, %rd5;
	mov.u32 	%r34, %ctaid.x;
	mov.u32 	%r35, %ntid.x;
	mov.u32 	%r36, %tid.x;
	mad.lo.s32 	%r1, %r34, %r35, %r36;
	mov.u32 	%r37, %ctaid.y;
	mov.u32 	%r38, %ntid.y;
	mov.u32 	%r39, %tid.y;
	mad.lo.s32 	%r40, %r37, %r38, %r39;
	setp.ge.s32 	%p1, %r1, %r32;
	setp.ge.s32 	%p2, %r40, %r33;
	or.pred  	%p3, %p1, %p2;
	@%p3 bra 	$L__BB3_15;
	mov.f32 	%f1, 0f00000000;
	// begin inline asm
	{  cvt.rn.f16.f32 %rs201, %f1;}

	// end inline asm
	setp.lt.s32 	%p4, %r30, 1;
	@%p4 bra 	$L__BB3_14;
	mul.lo.s32 	%r3, %r30, %r1;
	and.b32  	%r4, %r30, 15;
	setp.lt.u32 	%p5, %r30, 16;
	mov.b32 	%r51, 0;
	@%p5 bra 	$L__BB3_5;
	and.b32  	%r51, %r30, 2147483632;
	neg.s32 	%r49, %r51;
	shl.b32 	%r7, %r33, 4;
	add.s64 	%rd3, %rd2, 16;
	mul.wide.s32 	%rd11, %r33, 2;
	mov.u32 	%r47, %r3;
	mov.u32 	%r48, %r40;
$L__BB3_4:
	.pragma "nounroll";
	mul.wide.s32 	%rd7, %r47, 2;
	add.s64 	%rd8, %rd3, %rd7;
	ld.global.u16 	%rs18, [%rd8+-16];
	mul.wide.s32 	%rd9, %r48, 2;
	add.s64 	%rd10, %rd1, %rd9;
	ld.global.u16 	%rs19, [%rd10];
	// begin inline asm
	{mul.f16 %rs17,%rs18,%rs19;
}
	// end inline asm
	// begin inline asm
	{add.f16 %rs20,%rs201,%rs17;
}
	// end inline asm
	ld.global.u16 	%rs24, [%rd8+-14];
	add.s64 	%rd12, %rd10, %rd11;
	ld.global.u16 	%rs25, [%rd12];
	// begin inline asm
	{mul.f16 %rs23,%rs24,%rs25;
}
	// end inline asm
	// begin inline asm
	{add.f16 %rs26,%rs20,%rs23;
}
	// end inline asm
	ld.global.u16 	%rs30, [%rd8+-12];
	add.s64 	%rd13, %rd12, %rd11;
	ld.global.u16 	%rs31, [%rd13];
	// begin inline asm
	{mul.f16 %rs29,%rs30,%rs31;
}
	// end inline asm
	// begin inline asm
	{add.f16 %rs32,%rs26,%rs29;
}
	// end inline asm
	ld.global.u16 	%rs36, [%rd8+-10];
	add.s64 	%rd14, %rd13, %rd11;
	ld.global.u16 	%rs37, [%rd14];
	// begin inline asm
	{mul.f16 %rs35,%rs36,%rs37;
}
	// end inline asm
	// begin inline asm
	{add.f16 %rs38,%rs32,%rs35;
}
	// end inline asm
	ld.global.u16 	%rs42, [%rd8+-8];
	add.s64 	%rd15, %rd14, %rd11;
	ld.global.u16 	%rs43, [%rd15];
	// begin inline asm
	{mul.f16 %rs41,%rs42,%rs43;
}
	// end inline asm
	// begin inline asm
	{add.f16 %rs44,%rs38,%rs41;
}
	// end inline asm
	ld.global.u16 	%rs48, [%rd8+-6];
	add.s64 	%rd16, %rd15, %rd11;
	ld.global.u16 	%rs49, [%rd16];
	// begin inline asm
	{mul.f16 %rs47,%rs48,%rs49;
}
	// end inline asm
	// begin inline asm
	{add.f16 %rs50,%rs44,%rs47;
}
	// end inline asm
	ld.global.u16 	%rs54, [%rd8+-4];
	add.s64 	%rd17, %rd16, %rd11;
	ld.global.u16 	%rs55, [%rd17];
	// begin inline asm
	{mul.f16 %rs53,%rs54,%rs55;
}
	// end inline asm
	// begin inline asm
	{add.f16 %rs56,%rs50,%rs53;
}
	// end inline asm
	ld.global.u16 	%rs60, [%rd8+-2];
	add.s64 	%rd18, %rd17, %rd11;
	ld.global.u16 	%rs61, [%rd18];
	// begin inline asm
	{mul.f16 %rs59,%rs60,%rs61;
}
	// end inline asm
	// begin inline asm
	{add.f16 %rs62,%rs56,%rs59;
}
	// end inline asm
	ld.global.u16 	%rs66, [%rd8];
	add.s64 	%rd19, %rd18, %rd11;
	ld.global.u16 	%rs67, [%rd19];
	// begin inline asm
	{mul.f16 %rs65,%rs66,%rs67;
}
	// end inline asm
	// begin inline asm
	{add.f16 %rs68,%rs62,%rs65;
}
	// end inline asm
	ld.global.u16 	%rs72, [%rd8+2];
	add.s64 	%rd20, %rd19, %rd11;
	ld.global.u16 	%rs73, [%rd20];
	// begin inline asm
	{mul.f16 %rs71,%rs72,%rs73;
}
	// end inline asm
	// begin inline asm
	{add.f16 %rs74,%rs68,%rs71;
}
	// end inline asm
	ld.global.u16 	%rs78, [%rd8+4];
	add.s64 	%rd21, %rd20, %rd11;
	ld.global.u16 	%rs79, [%rd21];
	// begin inline asm
	{mul.f16 %rs77,%rs78,%rs79;
}
	// end inline asm
	// begin inline asm
	{add.f16 %rs80,%rs74,%rs77;
}
	// end inline asm
	ld.global.u16 	%rs84, [%rd8+6];
	add.s64 	%rd22, %rd21, %rd11;
	ld.global.u16 	%rs85, [%rd22];
	// begin inline asm
	{mul.f16 %rs83,%rs84,%rs85;
}
	// end inline asm
	// begin inline asm
	{add.f16 %rs86,%rs80,%rs83;
}
	// end inline asm
	ld.global.u16 	%rs90, [%rd8+8];
	add.s64 	%rd23, %rd22, %rd11;
	ld.global.u16 	%rs91, [%rd23];
	// begin inline asm
	{mul.f16 %rs89,%rs90,%rs91;
}
	// end inline asm
	// begin inline asm
	{add.f16 %rs92,%rs86,%rs89;
}
	// end inline asm
	ld.global.u16 	%rs96, [%rd8+10];
	add.s64 	%rd24, %rd23, %rd11;
	ld.global.u16 	%rs97, [%rd24];
	// begin inline asm
	{mul.f16 %rs95,%rs96,%rs97;
}
	// end inline asm
	// begin inline asm
	{add.f16 %rs98,%rs92,%rs95;
}
	// end inline asm
	ld.global.u16 	%rs102, [%rd8+12];
	add.s64 	%rd25, %rd24, %rd11;
	ld.global.u16 	%rs103, [%rd25];
	// begin inline asm
	{mul.f16 %rs101,%rs102,%rs103;
}
	// end inline asm
	// begin inline asm
	{add.f16 %rs104,%rs98,%rs101;
}
	// end inline asm
	ld.global.u16 	%rs108, [%rd8+14];
	add.s64 	%rd26, %rd25, %rd11;
	ld.global.u16 	%rs109, [%rd26];
	// begin inline asm
	{mul.f16 %rs107,%rs108,%rs109;
}
	// end inline asm
	// begin inline asm
	{add.f16 %rs201,%rs104,%rs107;
}
	// end inline asm
	add.s32 	%r49, %r49, 16;
	add.s32 	%r48, %r48, %r7;
	add.s32 	%r47, %r47, 16;
	setp.ne.s32 	%p6, %r49, 0;
	@%p6 bra 	$L__BB3_4;
$L__BB3_5:
	setp.eq.s32 	%p7, %r4, 0;
	@%p7 bra 	$L__BB3_14;
	and.b32  	%r15, %r30, 7;
	setp.lt.u32 	%p8, %r4, 8;
	@%p8 bra 	$L__BB3_8;
	add.s32 	%r42, %r51, %r3;
	mul.wide.s32 	%rd27, %r42, 2;
	add.s64 	%rd28, %rd2, %rd27;
	ld.global.u16 	%rs115, [%rd28];
	mad.lo.s32 	%r43, %r51, %r33, %r40;
	mul.wide.s32 	%rd29, %r43, 2;
	add.s64 	%rd30, %rd1, %rd29;
	ld.global.u16 	%rs116, [%rd30];
	// begin inline asm
	{mul.f16 %rs114,%rs115,%rs116;
}
	// end inline asm
	// begin inline asm
	{add.f16 %rs117,%rs201,%rs114;
}
	// end inline asm
	ld.global.u16 	%rs121, [%rd28+2];
	mul.wide.s32 	%rd31, %r33, 2;
	add.s64 	%rd32, %rd30, %rd31;
	ld.global.u16 	%rs122, [%rd32];
	// begin inline asm
	{mul.f16 %rs120,%rs121,%rs122;
}
	// end inline asm
	// begin inline asm
	{add.f16 %rs123,%rs117,%rs120;
}
	// end inline asm
	ld.global.u16 	%rs127, [%rd28+4];
	add.s64 	%rd33, %rd32, %rd31;
	ld.global.u16 	%rs128, [%rd33];
	// begin inline asm
	{mul.f16 %rs126,%rs127,%rs128;
}
	// end inline asm
	// begin inline asm
	{add.f16 %rs129,%rs123,%rs126;
}
	// end inline asm
	ld.global.u16 	%rs133, [%rd28+6];
	add.s64 	%rd34, %rd33, %rd31;
	ld.global.u16 	%rs134, [%rd34];
	// begin inline asm
	{mul.f16 %rs132,%rs133,%rs134;
}
	// end inline asm
	// begin inline asm
	{add.f16 %rs135,%rs129,%rs132;
}
	// end inline asm
	ld.global.u16 	%rs139, [%rd28+8];
	add.s64 	%rd35, %rd34, %rd31;
	ld.global.u16 	%rs140, [%rd35];
	// begin inline asm
	{mul.f16 %rs138,%rs139,%rs140;
}
	// end inline asm
	// begin inline asm
	{add.f16 %rs141,%rs135,%rs138;
}
	// end inline asm
	ld.global.u16 	%rs145, [%rd28+10];
	add.s64 	%rd36, %rd35, %rd31;
	ld.global.u16 	%rs146, [%rd36];
	// begin inline asm
	{mul.f16 %rs144,%rs145,%rs146;
}
	// end inline asm
	// begin inline asm
	{add.f16 %rs147,%rs141,%rs144;
}
	// end inline asm
	ld.global.u16 	%rs151, [%rd28+12];
	add.s64 	%rd37, %rd36, %rd31;
	ld.global.u16 	%rs152, [%rd37];
	// begin inline asm
	{mul.f16 %rs150,%rs151,%rs152;
}
	// end inline asm
	// begin inline asm
	{add.f16 %rs153,%rs147,%rs150;
}
	// end inline asm
	ld.global.u16 	%rs157, [%rd28+14];
	add.s64 	%rd38, %rd37, %rd31;
	ld.global.u16 	%rs158, [%rd38];
	// begin inline asm
	{mul.f16 %rs156,%rs157,%rs158;
}
	// end inline asm
	// begin inline asm
	{add.f16 %rs201,%rs153,%rs156;
}
	// end inline asm
	add.s32 	%r51, %r51, 8;
$L__BB3_8:
	setp.eq.s32 	%p9, %r15, 0;
	@%p9 bra 	$L__BB3_14;
	and.b32  	%r18, %r30, 3;
	setp.lt.u32 	%p10, %r15, 4;
	@%p10 bra 	$L__BB3_11;
	add.s32 	%r44, %r51, %r3;
	mul.wide.s32 	%rd39, %r44, 2;
	add.s64 	%rd40, %rd2, %rd39;
	ld.global.u16 	%rs164, [%rd40];
	mad.lo.s32 	%r45, %r51, %r33, %r40;
	mul.wide.s32 	%rd41, %r45, 2;
	add.s64 	%rd42, %rd1, %rd41;
	ld.global.u16 	%rs165, [%rd42];
	// begin inline asm
	{mul.f16 %rs163,%rs164,%rs165;
}
	// end inline asm
	// begin inline asm
	{add.f16 %rs166,%rs201,%rs163;
}
	// end inline asm
	ld.global.u16 	%rs170, [%rd40+2];
	mul.wide.s32 	%rd43, %r33, 2;
	add.s64 	%rd44, %rd42, %rd43;
	ld.global.u16 	%rs171, [%rd44];
	// begin inline asm
	{mul.f16 %rs169,%rs170,%rs171;
}
	// end inline asm
	// begin inline asm
	{add.f16 %rs172,%rs166,%rs169;
}
	// end inline asm
	ld.global.u16 	%rs176, [%rd40+4];
	add.s64 	%rd45, %rd44, %rd43;
	ld.global.u16 	%rs177, [%rd45];
	// begin inline asm
	{mul.f16 %rs175,%rs176,%rs177;
}
	// end inline asm
	// begin inline asm
	{add.f16 %rs178,%rs172,%rs175;
}
	// end inline asm
	ld.global.u16 	%rs182, [%rd40+6];
	add.s64 	%rd46, %rd45, %rd43;
	ld.global.u16 	%rs183, [%rd46];
	// begin inline asm
	{mul.f16 %rs181,%rs182,%rs183;
}
	// end inline asm
	// begin inline asm
	{add.f16 %rs201,%rs178,%rs181;
}
	// end inline asm
	add.s32 	%r51, %r51, 4;
$L__BB3_11:
	setp.eq.s32 	%p11, %r18, 0;
	@%p11 bra 	$L__BB3_14;
	mad.lo.s32 	%r55, %r51, %r33, %r40;
	add.s32 	%r54, %r51, %r3;
	neg.s32 	%r53, %r18;
$L__BB3_13:
	.pragma "nounroll";
	mul.wide.s32 	%rd47, %r54, 2;
	add.s64 	%rd48, %rd2, %rd47;
	ld.global.u16 	%rs188, [%rd48];
	mul.wide.s32 	%rd49, %r55, 2;
	add.s64 	%rd50, %rd1, %rd49;
	ld.global.u16 	%rs189, [%rd50];
	// begin inline asm
	{mul.f16 %rs187,%rs188,%rs189;
}
	// end inline asm
	// begin inline asm
	{add.f16 %rs201,%rs201,%rs187;
}
	// end inline asm
	add.s32 	%r55, %r55, %r33;
	add.s32 	%r54, %r54, 1;
	add.s32 	%r53, %r53, 1;
	setp.ne.s32 	%p12, %r53, 0;
	@%p12 bra 	$L__BB3_13;
$L__BB3_14:
	mad.lo.s32 	%r46, %r33, %r1, %r40;
	cvta.to.global.u64 	%rd51, %rd4;
	mul.wide.s32 	%rd52, %r46, 2;
	add.s64 	%rd53, %rd51, %rd52;
	st.global.u16 	[%rd53], %rs201;
$L__BB3_15:
	ret;

}


// ===== COMPILED SASS (sm_100) =====

	.target	sm_100

	.elftype	@"ET_EXEC"


//--------------------- .note.nv.tkinfo           --------------------------
	.section	.note.nv.tkinfo,"",@"SHT_NOTE"
	.sectionflags	@"SHF_NOTE_NV_TKINFO"
	.tkinfo
        /*0018*/ 	.word	0x00000002
        /*0030*/ 	.string	""
        /*0030*/ 	.string	"ptxas"
        /*0030*/ 	.string	"Cuda compilation tools, release 13.0, V13.0.88"
        /*0030*/ 	.string	"Build cuda_13.0.r13.0/compiler.36424714_0"
        /*0030*/ 	.string	"-arch sm_100 -m 64 "



//--------------------- .note.nv.cuinfo           --------------------------
	.section	.note.nv.cuinfo,"",@"SHT_NOTE"
	.sectionflags	@"SHF_NOTE_NV_CUINFO"
        /*0018*/ 	.short	0x0002
        /*001a*/ 	.short	0x0064
        /*001c*/ 	.short	0x0082
	.zero		2


//--------------------- .nv.info                  --------------------------
	.section	.nv.info,"",@"SHT_CUDA_INFO"
	.align	4


	//----- nvinfo : EIATTR_REGCOUNT
	.align		4
        /*0000*/ 	.byte	0x04, 0x2f
        /*0002*/ 	.short	(.L_1 - .L_0)
	.align		4
.L_0:
        /*0004*/ 	.word	index@(_ZN18flashsign_0_kernel22compute_row_norm_rsqrtEPK6__halfPS0_ii)
        /*0008*/ 	.word	0x00000019


	//----- nvinfo : EIATTR_FRAME_SIZE
	.align		4
.L_1:
        /*000c*/ 	.byte	0x04, 0x11
        /*000e*/ 	.short	(.L_3 - .L_2)
	.align		4
.L_2:
        /*0010*/ 	.word	index@(_ZN18flashsign_0_kernel22compute_row_norm_rsqrtEPK6__halfPS0_ii)
        /*0014*/ 	.word	0x00000000


	//----- nvinfo : EIATTR_REGCOUNT
	.align		4
.L_3:
        /*0018*/ 	.byte	0x04, 0x2f
        /*001a*/ 	.short	(.L_5 - .L_4)
	.align		4
.L_4:
        /*001c*/ 	.word	index@(_ZN18flashsign_0_kernel14normalise_rowsEP6__halfPKS0_ii)
        /*0020*/ 	.word	0x00000012


	//----- nvinfo : EIATTR_FRAME_SIZE
	.align		4
.L_5:
        /*0024*/ 	.byte	0x04, 0x11
        /*0026*/ 	.short	(.L_7 - .L_6)
	.align		4
.L_6:
        /*0028*/ 	.word	index@(_ZN18flashsign_0_kernel14normalise_rowsEP6__halfPKS0_ii)
        /*002c*/ 	.word	0x00000000


	//----- nvinfo : EIATTR_REGCOUNT
	.align		4
.L_7:
        /*0030*/ 	.byte	0x04, 0x2f
        /*0032*/ 	.short	(.L_9 - .L_8)
	.align		4
.L_8:
        /*0034*/ 	.word	index@(_ZN18flashsign_0_kernel11compute_QKTEPK6__halfS2_PS0_iii)
        /*0038*/ 	.word	0x0000001f


	//----- nvinfo : EIATTR_FRAME_SIZE
	.align		4
.L_9:
        /*003c*/ 	.byte	0x04, 0x11
        /*003e*/ 	.short	(.L_11 - .L_10)
	.align		4
.L_10:
        /*0040*/ 	.word	index@(_ZN18flashsign_0_kernel11compute_QKTEPK6__halfS2_PS0_iii)
        /*0044*/ 	.word	0x00000000


	//----- nvinfo : EIATTR_REGCOUNT
	.align		4
.L_11:
        /*0048*/ 	.byte	0x04, 0x2f
        /*004a*/ 	.short	(.L_13 - .L_12)
	.align		4
.L_12:
        /*004c*/ 	.word	index@(_ZN18flashsign_0_kernel10compute_SVEPK6__halfS2_PS0_iii)
        /*0050*/ 	.word	0x00000020


	//----- nvinfo : EIATTR_FRAME_SIZE
	.align		4
.L_13:
        /*0054*/ 	.byte	0x04, 0x11
        /*0056*/ 	.short	(.L_15 - .L_14)
	.align		4
.L_14:
        /*0058*/ 	.word	index@(_ZN18flashsign_0_kernel10compute_SVEPK6__halfS2_PS0_iii)
        /*005c*/ 	.word	0x00000000


	//----- nvinfo : EIATTR_MIN_STACK_SIZE
	.align		4
.L_15:
        /*0060*/ 	.byte	0x04, 0x12
        /*0062*/ 	.short	(.L_17 - .L_16)
	.align		4
.L_16:
        /*0064*/ 	.word	index@(_ZN18flashsign_0_kernel10compute_SVEPK6__halfS2_PS0_iii)
        /*0068*/ 	.word	0x00000000


	//----- nvinfo : EIATTR_MIN_STACK_SIZE
	.align		4
.L_17:
        /*006c*/ 	.byte	0x04, 0x12
        /*006e*/ 	.short	(.L_19 - .L_18)
	.align		4
.L_18:
        /*0070*/ 	.word	index@(_ZN18flashsign_0_kernel11compute_QKTEPK6__halfS2_PS0_iii)
        /*0074*/ 	.word	0x00000000


	//----- nvinfo : EIATTR_MIN_STACK_SIZE
	.align		4
.L_19:
        /*0078*/ 	.byte	0x04, 0x12
        /*007a*/ 	.short	(.L_21 - .L_20)
	.align		4
.L_20:
        /*007c*/ 	.word	index@(_ZN18flashsign_0_kernel14normalise_rowsEP6__halfPKS0_ii)
        /*0080*/ 	.word	0x00000000


	//----- nvinfo : EIATTR_MIN_STACK_SIZE
	.align		4
.L_21:
        /*0084*/ 	.byte	0x04, 0x12
        /*0086*/ 	.short	(.L_23 - .L_22)
	.align		4
.L_22:
        /*0088*/ 	.word	index@(_ZN18flashsign_0_kernel22compute_row_norm_rsqrtEPK6__halfPS0_ii)
        /*008c*/ 	.word	0x00000000
.L_23:


//--------------------- .nv.compat                --------------------------
	.section	.nv.compat,"",@"SHT_CUDA_COMPAT_INFO"
	.align	4
        /*0000*/ 	.byte	0x02, 0x09, 0x00, 0x00, 0x02, 0x02, 0x01, 0x00, 0x02, 0x05, 0x05, 0x00, 0x03, 0x07, 0x01, 0x01
        /*0010*/ 	.byte	0x02, 0x03, 0x00, 0x00, 0x02, 0x06, 0x01, 0x00, 0x04, 0x0b, 0x08, 0x00, 0x01, 0x00, 0x00, 0x00
        /*0020*/ 	.byte	0x00, 0x00, 0x00, 0x00


//--------------------- .nv.info._ZN18flashsign_0_kernel10compute_SVEPK6__halfS2_PS0_iii --------------------------
	.section	.nv.info._ZN18flashsign_0_kernel10compute_SVEPK6__halfS2_PS0_iii,"",@"SHT_CUDA_INFO"
	.sectionflags	@""
	.align	4


	//----- nvinfo : EIATTR_CUDA_API_VERSION
	.align		4
        /*0000*/ 	.byte	0x04, 0x37
        /*0002*/ 	.short	(.L_25 - .L_24)
.L_24:
        /*0004*/ 	.word	0x00000082


	//----- nvinfo : EIATTR_KPARAM_INFO
	.align		4
.L_25:
        /*0008*/ 	.byte	0x04, 0x17
        /*000a*/ 	.short	(.L_27 - .L_26)
.L_26:
        /*000c*/ 	.word	0x00000000
        /*0010*/ 	.short	0x0005
        /*0012*/ 	.short	0x0020
        /*0014*/ 	.byte	0x00, 0xf0, 0x11, 0x00


	//----- nvinfo : EIATTR_KPARAM_INFO
	.align		4
.L_27:
        /*0018*/ 	.byte	0x04, 0x17
        /*001a*/ 	.short	(.L_29 - .L_28)
.L_28:
        /*001c*/ 	.word	0x00000000
        /*0020*/ 	.short	0x0004
        /*0022*/ 	.short	0x001c
        /*0024*/ 	.byte	0x00, 0xf0, 0x11, 0x00


	//----- nvinfo : EIATTR_KPARAM_INFO
	.align		4
.L_29:
        /*0028*/ 	.byte	0x04, 0x17
        /*002a*/ 	.short	(.L_31 - .L_30)
.L_30:
        /*002c*/ 	.word	0x00000000
        /*0030*/ 	.short	0x0003
        /*0032*/ 	.short	0x0018
        /*0034*/ 	.byte	0x00, 0xf0, 0x11, 0x00


	//----- nvinfo : EIATTR_KPARAM_INFO
	.align		4
.L_31:
        /*0038*/ 	.byte	0x04, 0x17
        /*003a*/ 	.short	(.L_33 - .L_32)
.L_32:
        /*003c*/ 	.word	0x00000000
        /*0040*/ 	.short	0x0002
        /*0042*/ 	.short	0x0010
        /*0044*/ 	.byte	0x00, 0xf5, 0x21, 0x00


	//----- nvinfo : EIATTR_KPARAM_INFO
	.align		4
.L_33:
        /*0048*/ 	.byte	0x04, 0x17
        /*004a*/ 	.short	(.L_35 - .L_34)
.L_34:
        /*004c*/ 	.word	0x00000000
        /*0050*/ 	.short	0x0001
        /*0052*/ 	.short	0x0008
        /*0054*/ 	.byte	0x00, 0xf5, 0x21, 0x00


	//----- nvinfo : EIATTR_KPARAM_INFO
	.align		4
.L_35:
        /*0058*/ 	.byte	0x04, 0x17
        /*005a*/ 	.short	(.L_37 - .L_36)
.L_36:
        /*005c*/ 	.word	0x00000000
        /*0060*/ 	.short	0x0000
        /*0062*/ 	.short	0x0000
        /*0064*/ 	.byte	0x00, 0xf5, 0x21, 0x00


	//----- nvinfo : EIATTR_SPARSE_MMA_MASK
	.align		4
.L_37:
        /*0068*/ 	.byte	0x03, 0x50
        /*006a*/ 	.short	0x0000


	//----- nvinfo : EIATTR_MAXREG_COUNT
	.align		4
        /*006c*/ 	.byte	0x03, 0x1b
        /*006e*/ 	.short	0x00ff


	//----- nvinfo : EIATTR_MERCURY_ISA_VERSION
	.align		4
        /*0070*/ 	.byte	0x03, 0x5f
        /*0072*/ 	.short	0x0101


	//----- nvinfo : EIATTR_VRC_CTA_INIT_COUNT
	.align		4
        /*0074*/ 	.byte	0x02, 0x4a
	.zero		1
	.zero		1


	//----- nvinfo : EIATTR_EXIT_INSTR_OFFSETS
	.align		4
        /*0078*/ 	.byte	0x04, 0x1c
        /*007a*/ 	.short	(.L_39 - .L_38)


	//   ....[0]....
.L_38:
        /*007c*/ 	.word	0x000000d0


	//   ....[1]....
        /*0080*/ 	.word	0x00000c30


	//----- nvinfo : EIATTR_CBANK_PARAM_SIZE
	.align		4
.L_39:
        /*0084*/ 	.byte	0x03, 0x19
        /*0086*/ 	.short	0x0024


	//----- nvinfo : EIATTR_PARAM_CBANK
	.align		4
        /*0088*/ 	.byte	0x04, 0x0a
        /*008a*/ 	.short	(.L_41 - .L_40)
	.align		4
.L_40:
        /*008c*/ 	.word	index@(.nv.constant0._ZN18flashsign_0_kernel10compute_SVEPK6__halfS2_PS0_iii)
        /*0090*/ 	.short	0x0380
        /*0092*/ 	.short	0x0024


	//----- nvinfo : EIATTR_SW_WAR
	.align		4
.L_41:
        /*0094*/ 	.byte	0x04, 0x36
        /*0096*/ 	.short	(.L_43 - .L_42)
.L_42:
        /*0098*/ 	.word	0x00000008
.L_43:


//--------------------- .nv.info._ZN18flashsign_0_kernel11compute_QKTEPK6__halfS2_PS0_iii --------------------------
	.section	.nv.info._ZN18flashsign_0_kernel11compute_QKTEPK6__halfS2_PS0_iii,"",@"SHT_CUDA_INFO"
	.sectionflags	@""
	.align	4


	//----- nvinfo : EIATTR_CUDA_API_VERSION
	.align		4
        /*0000*/ 	.byte	0x04, 0x37
        /*0002*/ 	.short	(.L_45 - .L_44)
.L_44:
        /*0004*/ 	.word	0x00000082


	//----- nvinfo : EIATTR_KPARAM_INFO
	.align		4
.L_45:
        /*0008*/ 	.byte	0x04, 0x17
        /*000a*/ 	.short	(.L_47 - .L_46)
.L_46:
        /*000c*/ 	.word	0x00000000
        /*0010*/ 	.short	0x0005
        /*0012*/ 	.short	0x0020
        /*0014*/ 	.byte	0x00, 0xf0, 0x11, 0x00


	//----- nvinfo : EIATTR_KPARAM_INFO
	.align		4
.L_47:
        /*0018*/ 	.byte	0x04, 0x17
        /*001a*/ 	.short	(.L_49 - .L_48)
.L_48:
        /*001c*/ 	.word	0x00000000
        /*0020*/ 	.short	0x0004
        /*0022*/ 	.short	0x001c
        /*0024*/ 	.byte	0x00, 0xf0, 0x11, 0x00


	//----- nvinfo : EIATTR_KPARAM_INFO
	.align		4
.L_49:
        /*0028*/ 	.byte	0x04, 0x17
        /*002a*/ 	.short	(.L_51 - .L_50)
.L_50:
        /*002c*/ 	.word	0x00000000
        /*0030*/ 	.short	0x0003
        /*0032*/ 	.short	0x0018
        /*0034*/ 	.byte	0x00, 0xf0, 0x11, 0x00


	//----- nvinfo : EIATTR_KPARAM_INFO
	.align		4
.L_51:
        /*0038*/ 	.byte	0x04, 0x17
        /*003a*/ 	.short	(.L_53 - .L_52)
.L_52:
        /*003c*/ 	.word	0x00000000
        /*0040*/ 	.short	0x0002
        /*0042*/ 	.short	0x0010
        /*0044*/ 	.byte	0x00, 0xf5, 0x21, 0x00


	//----- nvinfo : EIATTR_KPARAM_INFO
	.align		4
.L_53:
        /*0048*/ 	.byte	0x04, 0x17
        /*004a*/ 	.short	(.L_55 - .L_54)
.L_54:
        /*004c*/ 	.word	0x00000000
        /*0050*/ 	.short	0x0001
        /*0052*/ 	.short	0x0008
        /*0054*/ 	.byte	0x00, 0xf5, 0x21, 0x00


	//----- nvinfo : EIATTR_KPARAM_INFO
	.align		4
.L_55:
        /*0058*/ 	.byte	0x04, 0x17
        /*005a*/ 	.short	(.L_57 - .L_56)
.L_56:
        /*005c*/ 	.word	0x00000000
        /*0060*/ 	.short	0x0000
        /*0062*/ 	.short	0x0000
        /*0064*/ 	.byte	0x00, 0xf5, 0x21, 0x00


	//----- nvinfo : EIATTR_SPARSE_MMA_MASK
	.align		4
.L_57:
        /*0068*/ 	.byte	0x03, 0x50
        /*006a*/ 	.short	0x0000


	//----- nvinfo : EIATTR_MAXREG_COUNT
	.align		4
        /*006c*/ 	.byte	0x03, 0x1b
        /*006e*/ 	.short	0x00ff


	//----- nvinfo : EIATTR_MERCURY_ISA_VERSION
	.align		4
        /*0070*/ 	.byte	0x03, 0x5f
        /*0072*/ 	.short	0x0101


	//----- nvinfo : EIATTR_VRC_CTA_INIT_COUNT
	.align		4
        /*0074*/ 	.byte	0x02, 0x4a
	.zero		1
	.zero		1


	//----- nvinfo : EIATTR_EXIT_INSTR_OFFSETS
	.align		4
        /*0078*/ 	.byte	0x04, 0x1c
        /*007a*/ 	.short	(.L_59 - .L_58)


	//   ....[0]....
.L_58:
        /*007c*/ 	.word	0x000000c0


	//   ....[1]....
        /*0080*/ 	.word	0x00000ba0


	//----- nvinfo : EIATTR_CBANK_PARAM_SIZE
	.align		4
.L_59:
        /*0084*/ 	.byte	0x03, 0x19
        /*0086*/ 	.short	0x0024


	//----- nvinfo : EIATTR_PARAM_CBANK
	.align		4
        /*0088*/ 	.byte	0x04, 0x0a
        /*008a*/ 	.short	(.L_61 - .L_60)
	.align		4
.L_60:
        /*008c*/ 	.word	index@(.nv.constant0._ZN18flashsign_0_kernel11compute_QKTEPK6__halfS2_PS0_iii)
        /*0090*/ 	.short	0x0380
        /*0092*/ 	.short	0x0024


	//----- nvinfo : EIATTR_SW_WAR
	.align		4
.L_61:
        /*0094*/ 	.byte	0x04, 0x36
        /*0096*/ 	.short	(.L_63 - .L_62)
.L_62:
        /*0098*/ 	.word	0x00000008
.L_63:


//--------------------- .nv.info._ZN18flashsign_0_kernel14normalise_rowsEP6__halfPKS0_ii --------------------------
	.section	.nv.info._ZN18flashsign_0_kernel14normalise_rowsEP6__halfPKS0_ii,"",@"SHT_CUDA_INFO"
	.sectionflags	@""
	.align	4


	//----- nvinfo : EIATTR_CUDA_API_VERSION
	.align		4
        /*0000*/ 	.byte	0x04, 0x37
        /*0002*/ 	.short	(.L_65 - .L_64)
.L_64:
        /*0004*/ 	.word	0x00000082


	//----- nvinfo : EIATTR_KPARAM_INFO
	.align		4
.L_65:
        /*0008*/ 	.byte	0x04, 0x17
        /*000a*/ 	.short	(.L_67 - .L_66)
.L_66:
        /*000c*/ 	.word	0x00000000
        /*0010*/ 	.short	0x0003
        /*0012*/ 	.short	0x0014
        /*0014*/ 	.byte	0x00, 0xf0, 0x11, 0x00


	//----- nvinfo : EIATTR_KPARAM_INFO
	.align		4
.L_67:
        /*0018*/ 	.byte	0x04, 0x17
        /*001a*/ 	.short	(.L_69 - .L_68)
.L_68:
        /*001c*/ 	.word	0x00000000
        /*0020*/ 	.short	0x0002
        /*0022*/ 	.short	0x0010
        /*0024*/ 	.byte	0x00, 0xf0, 0x11, 0x00


	//----- nvinfo : EIATTR_KPARAM_INFO
	.align		4
.L_69:
        /*0028*/ 	.byte	0x04, 0x17
        /*002a*/ 	.short	(.L_71 - .L_70)
.L_70:
        /*002c*/ 	.word	0x00000000
        /*0030*/ 	.short	0x0001
        /*0032*/ 	.short	0x0008
        /*0034*/ 	.byte	0x00, 0xf5, 0x21, 0x00


	//----- nvinfo : EIATTR_KPARAM_INFO
	.align		4
.L_71:
        /*0038*/ 	.byte	0x04, 0x17
        /*003a*/ 	.short	(.L_73 - .L_72)
.L_72:
        /*003c*/ 	.word	0x00000000
        /*0040*/ 	.short	0x0000
        /*0042*/ 	.short	0x0000
        /*0044*/ 	.byte	0x00, 0xf5, 0x21, 0x00


	//----- nvinfo : EIATTR_SPARSE_MMA_MASK
	.align		4
.L_73:
        /*0048*/ 	.byte	0x03, 0x50
        /*004a*/ 	.short	0x0000


	//----- nvinfo : EIATTR_MAXREG_COUNT
	.align		4
        /*004c*/ 	.byte	0x03, 0x1b
        /*004e*/ 	.short	0x00ff


	//----- nvinfo : EIATTR_MERCURY_ISA_VERSION
	.align		4
        /*0050*/ 	.byte	0x03, 0x5f
        /*0052*/ 	.short	0x0101


	//----- nvinfo : EIATTR_VRC_CTA_INIT_COUNT
	.align		4
        /*0054*/ 	.byte	0x02, 0x4a
	.zero		1
	.zero		1


	//----- nvinfo : EIATTR_EXIT_INSTR_OFFSETS
	.align		4
        /*0058*/ 	.byte	0x04, 0x1c
        /*005a*/ 	.short	(.L_75 - .L_74)


	//   ....[0]....
.L_74:
        /*005c*/ 	.word	0x00000030


	//   ....[1]....
        /*0060*/ 	.word	0x000006d0


	//   ....[2]....
        /*0064*/ 	.word	0x000009d0


	//   ....[3]....
        /*0068*/ 	.word	0x00000b90


	//   ....[4]....
        /*006c*/ 	.word	0x00000c60


	//----- nvinfo : EIATTR_CBANK_PARAM_SIZE
	.align		4
.L_75:
        /*0070*/ 	.byte	0x03, 0x19
        /*0072*/ 	.short	0x0018


	//----- nvinfo : EIATTR_PARAM_CBANK
	.align		4
        /*0074*/ 	.byte	0x04, 0x0a
        /*0076*/ 	.short	(.L_77 - .L_76)
	.align		4
.L_76:
        /*0078*/ 	.word	index@(.nv.constant0._ZN18flashsign_0_kernel14normalise_rowsEP6__halfPKS0_ii)
        /*007c*/ 	.short	0x0380
        /*007e*/ 	.short	0x0018


	//----- nvinfo : EIATTR_SW_WAR
	.align		4
.L_77:
        /*0080*/ 	.byte	0x04, 0x36
        /*0082*/ 	.short	(.L_79 - .L_78)
.L_78:
        /*0084*/ 	.word	0x00000008
.L_79:


//--------------------- .nv.info._ZN18flashsign_0_kernel22compute_row_norm_rsqrtEPK6__halfPS0_ii --------------------------
	.section	.nv.info._ZN18flashsign_0_kernel22compute_row_norm_rsqrtEPK6__halfPS0_ii,"",@"SHT_CUDA_INFO"
	.sectionflags	@""
	.align	4


	//----- nvinfo : EIATTR_CUDA_API_VERSION
	.align		4
        /*0000*/ 	.byte	0x04, 0x37
        /*0002*/ 	.short	(.L_81 - .L_80)
.L_80:
        /*0004*/ 	.word	0x00000082


	//----- nvinfo : EIATTR_KPARAM_INFO
	.align		4
.L_81:
        /*0008*/ 	.byte	0x04, 0x17
        /*000a*/ 	.short	(.L_83 - .L_82)
.L_82:
        /*000c*/ 	.word	0x00000000
        /*0010*/ 	.short	0x0003
        /*0012*/ 	.short	0x0014
        /*0014*/ 	.byte	0x00, 0xf0, 0x11, 0x00


	//----- nvinfo : EIATTR_KPARAM_INFO
	.align		4
.L_83:
        /*0018*/ 	.byte	0x04, 0x17
        /*001a*/ 	.short	(.L_85 - .L_84)
.L_84:
        /*001c*/ 	.word	0x00000000
        /*0020*/ 	.short	0x0002
        /*0022*/ 	.short	0x0010
        /*0024*/ 	.byte	0x00, 0xf0, 0x11, 0x00


	//----- nvinfo : EIATTR_KPARAM_INFO
	.align		4
.L_85:
        /*0028*/ 	.byte	0x04, 0x17
        /*002a*/ 	.short	(.L_87 - .L_86)
.L_86:
        /*002c*/ 	.word	0x00000000
        /*0030*/ 	.short	0x0001
        /*0032*/ 	.short	0x0008
        /*0034*/ 	.byte	0x00, 0xf5, 0x21, 0x00


	//----- nvinfo : EIATTR_KPARAM_INFO
	.align		4
.L_87:
        /*0038*/ 	.byte	0x04, 0x17
        /*003a*/ 	.short	(.L_89 - .L_88)
.L_88:
        /*003c*/ 	.word	0x00000000
        /*0040*/ 	.short	0x0000
        /*0042*/ 	.short	0x0000
        /*0044*/ 	.byte	0x00, 0xf5, 0x21, 0x00


	//----- nvinfo : EIATTR_SPARSE_MMA_MASK
	.align		4
.L_89:
        /*0048*/ 	.byte	0x03, 0x50
        /*004a*/ 	.short	0x0000


	//----- nvinfo : EIATTR_MAXREG_COUNT
	.align		4
        /*004c*/ 	.byte	0x03, 0x1b
        /*004e*/ 	.short	0x00ff


	//----- nvinfo : EIATTR_MERCURY_ISA_VERSION
	.align		4
        /*0050*/ 	.byte	0x03, 0x5f
        /*0052*/ 	.short	0x0101


	//----- nvinfo : EIATTR_VRC_CTA_INIT_COUNT
	.align		4
        /*0054*/ 	.byte	0x02, 0x4a
	.zero		1
	.zero		1


	//----- nvinfo : EIATTR_EXIT_INSTR_OFFSETS
	.align		4
        /*0058*/ 	.byte	0x04, 0x1c
        /*005a*/ 	.short	(.L_91 - .L_90)


	//   ....[0]....
.L_90:
        /*005c*/ 	.word	0x00000b70


	//----- nvinfo : EIATTR_CBANK_PARAM_SIZE
	.align		4
.L_91:
        /*0060*/ 	.byte	0x03, 0x19
        /*0062*/ 	.short	0x0018


	//----- nvinfo : EIATTR_PARAM_CBANK
	.align		4
        /*0064*/ 	.byte	0x04, 0x0a
        /*0066*/ 	.short	(.L_93 - .L_92)
	.align		4
.L_92:
        /*0068*/ 	.word	index@(.nv.constant0._ZN18flashsign_0_kernel22compute_row_norm_rsqrtEPK6__halfPS0_ii)
        /*006c*/ 	.short	0x0380
        /*006e*/ 	.short	0x0018


	//----- nvinfo : EIATTR_SW_WAR
	.align		4
.L_93:
        /*0070*/ 	.byte	0x04, 0x36
        /*0072*/ 	.short	(.L_95 - .L_94)
.L_94:
        /*0074*/ 	.word	0x00000008
.L_95:


//--------------------- .nv.callgraph             --------------------------
	.section	.nv.callgraph,"",@"SHT_CUDA_CALLGRAPH"
	.align	4
	.sectionentsize	8
	.align		4
        /*0000*/ 	.word	0x00000000
	.align		4
        /*0004*/ 	.word	0xffffffff
	.align		4
        /*0008*/ 	.word	0x00000000
	.align		4
        /*000c*/ 	.word	0xfffffffe
	.align		4
        /*0010*/ 	.word	0x00000000
	.align		4
        /*0014*/ 	.word	0xfffffffd
	.align		4
        /*0018*/ 	.word	0x00000000
	.align		4
        /*001c*/ 	.word	0xfffffffc


//--------------------- .text._ZN18flashsign_0_kernel10compute_SVEPK6__halfS2_PS0_iii --------------------------
	.section	.text._ZN18flashsign_0_kernel10compute_SVEPK6__halfS2_PS0_iii,"ax",@progbits
	.align	128
        .global         _ZN18flashsign_0_kernel10compute_SVEPK6__halfS2_PS0_iii
        .type           _ZN18flashsign_0_kernel10compute_SVEPK6__halfS2_PS0_iii,@function
        .size           _ZN18flashsign_0_kernel10compute_SVEPK6__halfS2_PS0_iii,(.L_x_27 - _ZN18flashsign_0_kernel10compute_SVEPK6__halfS2_PS0_iii)
        .other          _ZN18flashsign_0_kernel10compute_SVEPK6__halfS2_PS0_iii,@"STO_CUDA_ENTRY STV_DEFAULT"
_ZN18flashsign_0_kernel10compute_SVEPK6__halfS2_PS0_iii:
.text._ZN18flashsign_0_kernel10compute_SVEPK6__halfS2_PS0_iii:
[----:B------:R-:W-:Y:S01]  /*0000*/  LDC R1, c[0x0][0x37c] ;  /* 0x0000df00ff017b82 */ /* 0x000fe20000000800 */
[----:B------:R-:W0:Y:S07]  /*0010*/  S2R R4, SR_TID.Y ;  /* 0x0000000000047919 */ /* 0x000e2e0000002200 */
[----:B------:R-:W1:Y:S01]  /*0020*/  LDC R2, c[0x0][0x360] ;  /* 0x0000d800ff027b82 */ /* 0x000e620000000800 */
[----:B------:R-:W2:Y:S01]  /*0030*/  LDCU UR6, c[0x0][0x398] ;  /* 0x00007300ff0677ac */ /* 0x000ea20008000800 */
[----:B------:R-:W1:Y:S06]  /*0040*/  S2R R5, SR_TID.X ;  /* 0x0000000000057919 */ /* 0x000e6c0000002100 */
[----:B------:R-:W0:Y:S08]  /*0050*/  S2UR UR5, SR_CTAID.Y ;  /* 0x00000000000579c3 */ /* 0x000e300000002600 */
[----:B------:R-:W0:Y:S08]  /*0060*/  LDC R3, c[0x0][0x364] ;  /* 0x0000d900ff037b82 */ /* 0x000e300000000800 */
[----:B------:R-:W1:Y:S08]  /*0070*/  S2UR UR4, SR_CTAID.X ;  /* 0x00000000000479c3 */ /* 0x000e700000002500 */
[----:B------:R-:W3:Y:S01]  /*0080*/  LDC R0, c[0x0][0x3a0] ;  /* 0x0000e800ff007b82 */ /* 0x000ee20000000800 */
[----:B0-----:R-:W-:-:S02]  /*0090*/  IMAD R3, R3, UR5, R4 ;  /* 0x0000000503037c24 */ /* 0x001fc4000f8e0204 */
[----:B-1----:R-:W-:-:S03]  /*00a0*/  IMAD R2, R2, UR4, R5 ;  /* 0x0000000402027c24 */ /* 0x002fc6000f8e0205 */
[----:B---3--:R-:W-:-:S04]  /*00b0*/  ISETP.GE.AND P0, PT, R3, R0, PT ;  /* 0x000000000300720c */ /* 0x008fc80003f06270 */
[----:B--2---:R-:W-:-:S13]  /*00c0*/  ISETP.GE.OR P0, PT, R2, UR6, P0 ;  /* 0x0000000602007c0c */ /* 0x004fda0008706670 */
[----:B------:R-:W-:Y:S05]  /*00d0*/  @P0 EXIT ;  /* 0x000000000000094d */ /* 0x000fea0003800000 */
[----:B------:R-:W0:Y:S01]  /*00e0*/  LDCU UR7, c[0x0][0x39c] ;  /* 0x00007380ff0777ac */ /* 0x000e220008000800 */
[----:B------:R-:W-:Y:S01]  /*00f0*/  PRMT R18, RZ, 0x7610, R18 ;  /* 0x00007610ff127816 */ /* 0x000fe20000000012 */
[----:B------:R-:W1:Y:S01]  /*0100*/  LDCU.64 UR12, c[0x0][0x358] ;  /* 0x00006b00ff0c77ac */ /* 0x000e620008000a00 */
[----:B0-----:R-:W-:-:S09]  /*0110*/  UISETP.GE.AND UP0, UPT, UR7, 0x1, UPT ;  /* 0x000000010700788c */ /* 0x001fd2000bf06270 */
[----:B-1----:R-:W-:Y:S05]  /*0120*/  BRA.U !UP0, `(.L_x_0) ;  /* 0x0000000908b07547 */ /* 0x002fea000b800000 */
[----:B------:R-:W-:Y:S02]  /*0130*/  UISETP.GE.U32.AND UP1, UPT, UR7, 0x10, UPT ;  /* 0x000000100700788c */ /* 0x000fe4000bf26070 */
[----:B------:R-:W-:Y:S01]  /*0140*/  IMAD R5, R2, UR7, RZ ;  /* 0x0000000702057c24 */ /* 0x000fe2000f8e02ff */
[----:B------:R-:W-:Y:S01]  /*0150*/  ULOP3.LUT UR10, UR7, 0xf, URZ, 0xc0, !UPT ;  /* 0x0000000f070a7892 */ /* 0x000fe2000f8ec0ff */
[----:B------:R-:W-:-:S03]  /*0160*/  UMOV UR4, URZ ;  /* 0x000000ff00047c82 */ /* 0x000fc60008000000 */
[----:B------:R-:W-:Y:S02]  /*0170*/  UISETP.NE.AND UP0, UPT, UR10, URZ, UPT ;  /* 0x000000ff0a00728c */ /* 0x000fe4000bf05270 */
[----:B------:R-:W-:Y:S09]  /*0180*/  BRA.U !UP1, `(.L_x_1) ;  /* 0x0000000509407547 */ /* 0x000ff2000b800000 */
[----:B------:R-:W0:Y:S01]  /*0190*/  LDCU.64 UR8, c[0x0][0x380] ;  /* 0x00007000ff0877ac */ /* 0x000e220008000a00 */
[----:B------:R-:W-:Y:S02]  /*01a0*/  MOV R4, R5 ;  /* 0x0000000500047202 */ /* 0x000fe40000000f00 */
[----:B------:R-:W-:Y:S01]  /*01b0*/  MOV R7, R3 ;  /* 0x0000000300077202 */ /* 0x000fe20000000f00 */
[----:B------:R-:W-:Y:S02]  /*01c0*/  ULOP3.LUT UR4, UR7, 0x7ffffff0, URZ, 0xc0, !UPT ;  /* 0x7ffffff007047892 */ /* 0x000fe4000f8ec0ff */
[----:B0-----:R-:W-:Y:S02]  /*01d0*/  UIADD3 UR5, UP1, UPT, UR8, 0x10, URZ ;  /* 0x0000001008057890 */ /* 0x001fe4000ff3e0ff */
[----:B------:R-:W-:Y:S02]  /*01e0*/  UIADD3 UR8, UPT, UPT, -UR4, URZ, URZ ;  /* 0x000000ff04087290 */ /* 0x000fe4000fffe1ff */
[----:B------:R-:W-:-:S12]  /*01f0*/  UIADD3.X UR6, UPT, UPT, URZ, UR9, URZ, UP1, !UPT ;  /* 0x00000009ff067290 */ /* 0x000fd80008ffe4ff */
.L_x_2:
[----:B------:R-:W0:Y:S01]  /*0200*/  LDC.64 R22, c[0x0][0x388] ;  /* 0x0000e200ff167b82 */ /* 0x000e220000000a00 */
[----:B------:R-:W-:Y:S02]  /*0210*/  MOV R14, UR5 ;  /* 0x00000005000e7c02 */ /* 0x000fe40008000f00 */
[----:B------:R-:W-:-:S03]  /*0220*/  MOV R15, UR6 ;  /* 0x00000006000f7c02 */ /* 0x000fc60008000f00 */
[----:B------:R-:W-:-:S05]  /*0230*/  IMAD.WIDE R14, R4, 0x2, R14 ;  /* 0x00000002040e7825 */ /* 0x000fca00078e020e */
[----:B------:R-:W2:Y:S04]  /*0240*/  LDG.E.U16 R19, desc[UR12][R14.64+-0x10] ;  /* 0xfffff00c0e137981 */ /* 0x000ea8000c1e1500 */
[----:B------:R-:W3:Y:S04]  /*0250*/  LDG.E.U16 R21, desc[UR12][R14.64+-0xe] ;  /* 0xfffff20c0e157981 */ /* 0x000ee8000c1e1500 */
[----:B------:R-:W4:Y:S01]  /*0260*/  LDG.E.U16 R12, desc[UR12][R14.64+-0xc] ;  /* 0xfffff40c0e0c7981 */ /* 0x000f22000c1e1500 */
[----:B0-----:R-:W-:-:S03]  /*0270*/  IMAD.WIDE R22, R7, 0x2, R22 ;  /* 0x0000000207167825 */ /* 0x001fc600078e0216 */
[----:B------:R-:W5:Y:S04]  /*0280*/  LDG.E.U16 R11, desc[UR12][R14.64+-0xa] ;  /* 0xfffff60c0e0b7981 */ /* 0x000f68000c1e1500 */
[----:B------:R-:W2:Y:S01]  /*0290*/  LDG.E.U16 R28, desc[UR12][R22.64] ;  /* 0x0000000c161c7981 */ /* 0x000ea2000c1e1500 */
[----:B------:R-:W-:-:S03]  /*02a0*/  IMAD.WIDE R26, R0, 0x2, R22 ;  /* 0x00000002001a7825 */ /* 0x000fc600078e0216 */
[----:B------:R-:W5:Y:S01]  /*02b0*/  LDG.E.U16 R10, desc[UR12][R14.64+-0x8] ;  /* 0xfffff80c0e0a7981 */ /* 0x000f62000c1e1500 */
[----:B------:R-:W-:-:S03]  /*02c0*/  IMAD.WIDE R16, R0, 0x2, R26 ;  /* 0x0000000200107825 */ /* 0x000fc600078e021a */
[----:B------:R-:W3:Y:S04]  /*02d0*/  LDG.E.U16 R20, desc[UR12][R26.64] ;  /* 0x0000000c1a147981 */ /* 0x000ee8000c1e1500 */
[----:B------:R0:W4:Y:S04]  /*02e0*/  LDG.E.U16 R9, desc[UR12][R16.64] ;  /* 0x0000000c10097981 */ /* 0x000128000c1e1500 */
[----:B------:R-:W5:Y:S04]  /*02f0*/  LDG.E.U16 R8, desc[UR12][R14.64+-0x6] ;  /* 0xfffffa0c0e087981 */ /* 0x000f68000c1e1500 */
[----:B------:R-:W5:Y:S01]  /*0300*/  LDG.E.U16 R29, desc[UR12][R14.64+-0x4] ;  /* 0xfffffc0c0e1d7981 */ /* 0x000f62000c1e1500 */
[----:B0-----:R-:W-:-:S05]  /*0310*/  IMAD.WIDE R16, R0, 0x2, R16 ;  /* 0x0000000200107825 */ /* 0x001fca00078e0210 */
[----:B------:R-:W5:Y:S01]  /*0320*/  LDG.E.U16 R6, desc[UR12][R16.64] ;  /* 0x0000000c10067981 */ /* 0x000f62000c1e1500 */
[----:B------:R-:W-:-:S05]  /*0330*/  IMAD.WIDE R24, R0, 0x2, R16 ;  /* 0x0000000200187825 */ /* 0x000fca00078e0210 */
[----:B------:R0:W5:Y:S02]  /*0340*/  LDG.E.U16 R13, desc[UR12][R24.64] ;  /* 0x0000000c180d7981 */ /* 0x000164000c1e1500 */
[----:B0-----:R-:W-:-:S05]  /*0350*/  IMAD.WIDE R24, R0, 0x2, R24 ;  /* 0x0000000200187825 */ /* 0x001fca00078e0218 */
[----:B------:R0:W5:Y:S01]  /*0360*/  LDG.E.U16 R23, desc[UR12][R24.64] ;  /* 0x0000000c18177981 */ /* 0x000162000c1e1500 */
[----:B------:R-:W-:-:S05]  /*0370*/  IMAD.WIDE R26, R0, 0x2, R24 ;  /* 0x00000002001a7825 */ /* 0x000fca00078e0218 */
[----:B------:R1:W5:Y:S01]  /*0380*/  LDG.E.U16 R22, desc[UR12][R26.64] ;  /* 0x0000000c1a167981 */ /* 0x000362000c1e1500 */
[----:B------:R-:W-:-:S04]  /*0390*/  IMAD.WIDE R16, R0, 0x2, R26 ;  /* 0x0000000200107825 */ /* 0x000fc800078e021a */
[----:B--2---:R-:W-:Y:S02]  /*03a0*/  HFMA2 R28, R19.H0_H0, R28.H0_H0, R18.H0_H0 ;  /* 0x2000001c131c7231 */ /* 0x004fe40000040812 */
[C---:B------:R-:W-:Y:S02]  /*03b0*/  IMAD.WIDE R18, R0.reuse, 0x2, R16 ;  /* 0x0000000200127825 */ /* 0x040fe400078e0210 */
[----:B------:R-:W2:Y:S02]  /*03c0*/  LDG.E.U16 R17, desc[UR12][R16.64] ;  /* 0x0000000c10117981 */ /* 0x000ea4000c1e1500 */
[----:B---3--:R-:W-:Y:S02]  /*03d0*/  HFMA2 R28, R21.H0_H0, R20.H0_H0, R28.H0_H0 ;  /* 0x20000014151c7231 */ /* 0x008fe4000004081c */
[----:B------:R-:W-:Y:S02]  /*03e0*/  IMAD.WIDE R20, R0, 0x2, R18 ;  /* 0x0000000200147825 */ /* 0x000fe400078e0212 */
[----:B------:R-:W3:Y:S02]  /*03f0*/  LDG.E.U16 R19, desc[UR12][R18.64] ;  /* 0x0000000c12137981 */ /* 0x000ee4000c1e1500 */
[----:B----4-:R-:W-:-:S02]  /*0400*/  HFMA2 R12, R12.H0_H0, R9.H0_H0, R28.H0_H0 ;  /* 0x200000090c0c7231 */ /* 0x010fc4000004081c */
[C---:B0-----:R-:W-:Y:S01]  /*0410*/  IMAD.WIDE R24, R0.reuse, 0x2, R20 ;  /* 0x0000000200187825 */ /* 0x041fe200078e0214 */
[----:B------:R-:W2:Y:S04]  /*0420*/  LDG.E.U16 R9, desc[UR12][R14.64+-0x2] ;  /* 0xfffffe0c0e097981 */ /* 0x000ea8000c1e1500 */
[----:B------:R-:W4:Y:S01]  /*0430*/  LDG.E.U16 R21, desc[UR12][R20.64] ;  /* 0x0000000c14157981 */ /* 0x000f22000c1e1500 */
[----:B-1----:R-:W-:-:S03]  /*0440*/  IMAD.WIDE R26, R0, 0x2, R24 ;  /* 0x00000002001a7825 */ /* 0x002fc600078e0218 */
[----:B------:R-:W4:Y:S01]  /*0450*/  LDG.E.U16 R16, desc[UR12][R14.64+0x2] ;  /* 0x0000020c0e107981 */ /* 0x000f22000c1e1500 */
[----:B-----5:R-:W-:-:S03]  /*0460*/  HFMA2 R11, R11.H0_H0, R6.H0_H0, R12.H0_H0 ;  /* 0x200000060b0b7231 */ /* 0x020fc6000004080c */
[----:B------:R-:W5:Y:S04]  /*0470*/  LDG.E.U16 R25, desc[UR12][R24.64] ;  /* 0x0000000c18197981 */ /* 0x000f68000c1e1500 */
[----:B------:R-:W3:Y:S01]  /*0480*/  LDG.E.U16 R6, desc[UR12][R14.64] ;  /* 0x0000000c0e067981 */ /* 0x000ee2000c1e1500 */
[----:B------:R-:W-:Y:S02]  /*0490*/  HFMA2 R13, R10.H0_H0, R13.H0_H0, R11.H0_H0 ;  /* 0x2000000d0a0d7231 */ /* 0x000fe4000004080b */
[----:B------:R-:W-:Y:S01]  /*04a0*/  IMAD.WIDE R10, R0, 0x2, R26 ;  /* 0x00000002000a7825 */ /* 0x000fe200078e021a */
[----:B------:R-:W5:Y:S04]  /*04b0*/  LDG.E.U16 R18, desc[UR12][R14.64+0x4] ;  /* 0x0000040c0e127981 */ /* 0x000f68000c1e1500 */
[----:B------:R0:W5:Y:S04]  /*04c0*/  LDG.E.U16 R28, desc[UR12][R26.64] ;  /* 0x0000000c1a1c7981 */ /* 0x000168000c1e1500 */
[----:B------:R-:W5:Y:S01]  /*04d0*/  LDG.E.U16 R20, desc[UR12][R14.64+0x8] ;  /* 0x0000080c0e147981 */ /* 0x000f62000c1e1500 */
[----:B------:R-:W-:-:S02]  /*04e0*/  HFMA2 R23, R8.H0_H0, R23.H0_H0, R13.H0_H0 ;  /* 0x2000001708177231 */ /* 0x000fc4000004080d */
[C---:B------:R-:W-:Y:S01]  /*04f0*/  IMAD.WIDE R12, R0.reuse, 0x2, R10 ;  /* 0x00000002000c7825 */ /* 0x040fe200078e020a */
[----:B------:R-:W5:Y:S03]  /*0500*/  LDG.E.U16 R8, desc[UR12][R14.64+0x6] ;  /* 0x0000060c0e087981 */ /* 0x000f66000c1e1500 */
[----:B------:R-:W-:Y:S01]  /*0510*/  HFMA2 R29, R29.H0_H0, R22.H0_H0, R23.H0_H0 ;  /* 0x200000161d1d7231 */ /* 0x000fe20000040817 */
[----:B------:R-:W5:Y:S01]  /*0520*/  LDG.E.U16 R11, desc[UR12][R10.64] ;  /* 0x0000000c0a0b7981 */ /* 0x000f62000c1e1500 */
[----:B------:R-:W-:-:S03]  /*0530*/  IMAD.WIDE R22, R0, 0x2, R12 ;  /* 0x0000000200167825 */ /* 0x000fc600078e020c */
[----:B------:R-:W5:Y:S01]  /*0540*/  LDG.E.U16 R12, desc[UR12][R12.64] ;  /* 0x0000000c0c0c7981 */ /* 0x000f62000c1e1500 */
[----:B0-----:R-:W-:-:S03]  /*0550*/  IMAD.WIDE R26, R0, 0x2, R22 ;  /* 0x00000002001a7825 */ /* 0x001fc600078e0216 */
[----:B------:R-:W5:Y:S04]  /*0560*/  LDG.E.U16 R24, desc[UR12][R22.64] ;  /* 0x0000000c16187981 */ /* 0x000f68000c1e1500 */
[----:B------:R-:W5:Y:S04]  /*0570*/  LDG.E.U16 R10, desc[UR12][R14.64+0xe] ;  /* 0x00000e0c0e0a7981 */ /* 0x000f68000c1e1500 */
[----:B------:R-:W5:Y:S04]  /*0580*/  LDG.E.U16 R13, desc[UR12][R14.64+0xa] ;  /* 0x00000a0c0e0d7981 */ /* 0x000f68000c1e1500 */
[----:B------:R-:W5:Y:S04]  /*0590*/  LDG.E.U16 R23, desc[UR12][R14.64+0xc] ;  /* 0x00000c0c0e177981 */ /* 0x000f68000c1e1500 */
[----:B------:R-:W5:Y:S01]  /*05a0*/  LDG.E.U16 R27, desc[UR12][R26.64] ;  /* 0x0000000c1a1b7981 */ /* 0x000f62000c1e1500 */
[----:B------:R-:W-:-:S04]  /*05b0*/  UIADD3 UR8, UPT, UPT, UR8, 0x10, URZ ;  /* 0x0000001008087890 */ /* 0x000fc8000fffe0ff */
[----:B------:R-:W-:Y:S01]  /*05c0*/  UISETP.NE.AND UP1, UPT, UR8, URZ, UPT ;  /* 0x000000ff0800728c */ /* 0x000fe2000bf25270 */
[----:B------:R-:W-:Y:S02]  /*05d0*/  LEA R7, R0, R7, 0x4 ;  /* 0x0000000700077211 */ /* 0x000fe400078e20ff */
[----:B------:R-:W-:Y:S01]  /*05e0*/  IADD3 R4, PT, PT, R4, 0x10, RZ ;  /* 0x0000001004047810 */ /* 0x000fe20007ffe0ff */
[----:B--2---:R-:W-:-:S04]  /*05f0*/  HFMA2 R9, R9.H0_H0, R17.H0_H0, R29.H0_H0 ;  /* 0x2000001109097231 */ /* 0x004fc8000004081d */
[----:B---3--:R-:W-:-:S04]  /*0600*/  HFMA2 R6, R6.H0_H0, R19.H0_H0, R9.H0_H0 ;  /* 0x2000001306067231 */ /* 0x008fc80000040809 */
[----:B----4-:R-:W-:-:S04]  /*0610*/  HFMA2 R9, R16.H0_H0, R21.H0_H0, R6.H0_H0 ;  /* 0x2000001510097231 */ /* 0x010fc80000040806 */
[----:B-----5:R-:W-:-:S04]  /*0620*/  HFMA2 R9, R18.H0_H0, R25.H0_H0, R9.H0_H0 ;  /* 0x2000001912097231 */ /* 0x020fc80000040809 */
[----:B------:R-:W-:-:S04]  /*0630*/  HFMA2 R8, R8.H0_H0, R28.H0_H0, R9.H0_H0 ;  /* 0x2000001c08087231 */ /* 0x000fc80000040809 */
[----:B------:R-:W-:-:S04]  /*0640*/  HFMA2 R6, R20.H0_H0, R11.H0_H0, R8.H0_H0 ;  /* 0x2000000b14067231 */ /* 0x000fc80000040808 */
[----:B------:R-:W-:-:S04]  /*0650*/  HFMA2 R12, R13.H0_H0, R12.H0_H0, R6.H0_H0 ;  /* 0x2000000c0d0c7231 */ /* 0x000fc80000040806 */
[----:B------:R-:W-:-:S04]  /*0660*/  HFMA2 R12, R23.H0_H0, R24.H0_H0, R12.H0_H0 ;  /* 0x20000018170c7231 */ /* 0x000fc8000004080c */
[----:B------:R-:W-:Y:S01]  /*0670*/  HFMA2 R18, R10.H0_H0, R27.H0_H0, R12.H0_H0 ;  /* 0x2000001b0a127231 */ /* 0x000fe2000004080c */
[----:B------:R-:W-:Y:S06]  /*0680*/  BRA.U UP1, `(.L_x_2) ;  /* 0xfffffff901dc7547 */ /* 0x000fec000b83ffff */
.L_x_1:
[----:B------:R-:W-:Y:S05]  /*0690*/  BRA.U !UP0, `(.L_x_0) ;  /* 0x0000000508547547 */ /* 0x000fea000b800000 */
[----:B------:R-:W-:Y:S02]  /*06a0*/  UISETP.GE.U32.AND UP0, UPT, UR10, 0x8, UPT ;  /* 0x000000080a00788c */ /* 0x000fe4000bf06070 */
[----:B------:R-:W-:-:S04]  /*06b0*/  ULOP3.LUT UR6, UR7, 0x7, URZ, 0xc0, !UPT ;  /* 0x0000000707067892 */ /* 0x000fc8000f8ec0ff */
[----:B------:R-:W-:-:S03]  /*06c0*/  UISETP.NE.AND UP1, UPT, UR6, URZ, UPT ;  /* 0x000000ff0600728c */ /* 0x000fc6000bf25270 */
[----:B------:R-:W-:Y:S08]  /*06d0*/  BRA.U !UP0, `(.L_x_3) ;  /* 0x0000000108987547 */ /* 0x000ff0000b800000 */
[----:B------:R-:W0:Y:S01]  /*06e0*/  LDC.64 R12, c[0x0][0x388] ;  /* 0x0000e200ff0c7b82 */ /* 0x000e220000000a00 */
[----:B------:R-:W-:-:S07]  /*06f0*/  IMAD R9, R0, UR4, R3 ;  /* 0x0000000400097c24 */ /* 0x000fce000f8e0203 */
[----:B------:R-:W1:Y:S01]  /*0700*/  LDC.64 R6, c[0x0][0x380] ;  /* 0x0000e000ff067b82 */ /* 0x000e620000000a00 */
[----:B0-----:R-:W-:Y:S01]  /*0710*/  IMAD.WIDE R12, R9, 0x2, R12 ;  /* 0x00000002090c7825 */ /* 0x001fe200078e020c */
[----:B------:R-:W-:-:S04]  /*0720*/  IADD3 R9, PT, PT, R5, UR4, RZ ;  /* 0x0000000405097c10 */ /* 0x000fc8000fffe0ff */
[----:B------:R0:W2:Y:S01]  /*0730*/  LDG.E.U16 R19, desc[UR12][R12.64] ;  /* 0x0000000c0c137981 */ /* 0x0000a2000c1e1500 */
[----:B------:R-:W-:-:S04]  /*0740*/  IMAD.WIDE R28, R0, 0x2, R12 ;  /* 0x00000002001c7825 */ /* 0x000fc800078e020c */
[----:B-1----:R-:W-:Y:S01]  /*0750*/  IMAD.WIDE R6, R9, 0x2, R6 ;  /* 0x0000000209067825 */ /* 0x002fe200078e0206 */
[----:B------:R-:W3:Y:S03]  /*0760*/  LDG.E.U16 R4, desc[UR12][R28.64] ;  /* 0x0000000c1c047981 */ /* 0x000ee6000c1e1500 */
[C---:B------:R-:W-:Y:S01]  /*0770*/  IMAD.WIDE R14, R0.reuse, 0x2, R28 ;  /* 0x00000002000e7825 */ /* 0x040fe200078e021c */
[----:B------:R-:W2:Y:S04]  /*0780*/  LDG.E.U16 R20, desc[UR12][R6.64] ;  /* 0x0000000c06147981 */ /* 0x000ea8000c1e1500 */
[----:B------:R-:W3:Y:S01]  /*0790*/  LDG.E.U16 R21, desc[UR12][R6.64+0x2] ;  /* 0x0000020c06157981 */ /* 0x000ee2000c1e1500 */
[----:B------:R-:W-:-:S03]  /*07a0*/  IMAD.WIDE R16, R0, 0x2, R14 ;  /* 0x0000000200107825 */ /* 0x000fc600078e020e */
[----:B------:R1:W4:Y:S01]  /*07b0*/  LDG.E.U16 R22, desc[UR12][R14.64] ;  /* 0x0000000c0e167981 */ /* 0x000322000c1e1500 */
[----:B------:R-:W-:-:S03]  /*07c0*/  IMAD.WIDE R8, R0, 0x2, R16 ;  /* 0x0000000200087825 */ /* 0x000fc600078e0210 */
[----:B------:R-:W4:Y:S04]  /*07d0*/  LDG.E.U16 R23, desc[UR12][R6.64+0x4] ;  /* 0x0000040c06177981 */ /* 0x000f28000c1e1500 */
[----:B------:R-:W5:Y:S01]  /*07e0*/  LDG.E.U16 R16, desc[UR12][R16.64] ;  /* 0x0000000c10107981 */ /* 0x000f62000c1e1500 */
[----:B------:R-:W-:-:S03]  /*07f0*/  IMAD.WIDE R10, R0, 0x2, R8 ;  /* 0x00000002000a7825 */ /* 0x000fc600078e0208 */
[----:B------:R-:W5:Y:S01]  /*0800*/  LDG.E.U16 R25, desc[UR12][R6.64+0x6] ;  /* 0x0000060c06197981 */ /* 0x000f62000c1e1500 */
[----:B0-----:R-:W-:-:S03]  /*0810*/  IMAD.WIDE R12, R0, 0x2, R10 ;  /* 0x00000002000c7825 */ /* 0x001fc600078e020a */
[----:B------:R-:W5:Y:S04]  /*0820*/  LDG.E.U16 R8, desc[UR12][R8.64] ;  /* 0x0000000c08087981 */ /* 0x000f68000c1e1500 */
[----:B------:R-:W5:Y:S01]  /*0830*/  LDG.E.U16 R27, desc[UR12][R6.64+0x8] ;  /* 0x0000080c061b7981 */ /* 0x000f62000c1e1500 */
[----:B-1----:R-:W-:-:S03]  /*0840*/  IMAD.WIDE R14, R0, 0x2, R12 ;  /* 0x00000002000e7825 */ /* 0x002fc600078e020c */
[----:B------:R-:W5:Y:S04]  /*0850*/  LDG.E.U16 R11, desc[UR12][R10.64] ;  /* 0x0000000c0a0b7981 */ /* 0x000f68000c1e1500 */
[----:B------:R-:W5:Y:S04]  /*0860*/  LDG.E.U16 R24, desc[UR12][R6.64+0xa] ;  /* 0x00000a0c06187981 */ /* 0x000f68000c1e1500 */
[----:B------:R0:W5:Y:S04]  /*0870*/  LDG.E.U16 R29, desc[UR12][R12.64] ;  /* 0x0000000c0c1d7981 */ /* 0x000168000c1e1500 */
[----:B------:R-:W5:Y:S04]  /*0880*/  LDG.E.U16 R26, desc[UR12][R6.64+0xc] ;  /* 0x00000c0c061a7981 */ /* 0x000f68000c1e1500 */
[----:B------:R-:W5:Y:S04]  /*0890*/  LDG.E.U16 R17, desc[UR12][R6.64+0xe] ;  /* 0x00000e0c06117981 */ /* 0x000f68000c1e1500 */
[----:B------:R-:W5:Y:S01]  /*08a0*/  LDG.E.U16 R14, desc[UR12][R14.64] ;  /* 0x0000000c0e0e7981 */ /* 0x000f62000c1e1500 */
[----:B------:R-:W-:Y:S01]  /*08b0*/  UIADD3 UR4, UPT, UPT, UR4, 0x8, URZ ;  /* 0x0000000804047890 */ /* 0x000fe2000fffe0ff */
[----:B--2---:R-:W-:-:S04]  /*08c0*/  HFMA2 R19, R20.H0_H0, R19.H0_H0, R18.H0_H0 ;  /* 0x2000001314137231 */ /* 0x004fc80000040812 */
[----:B---3--:R-:W-:-:S04]  /*08d0*/  HFMA2 R4, R21.H0_H0, R4.H0_H0, R19.H0_H0 ;  /* 0x2000000415047231 */ /* 0x008fc80000040813 */
[----:B----4-:R-:W-:-:S04]  /*08e0*/  HFMA2 R4, R23.H0_H0, R22.H0_H0, R4.H0_H0 ;  /* 0x2000001617047231 */ /* 0x010fc80000040804 */
[----:B-----5:R-:W-:-:S04]  /*08f0*/  HFMA2 R4, R25.H0_H0, R16.H0_H0, R4.H0_H0 ;  /* 0x2000001019047231 */ /* 0x020fc80000040804 */
[----:B------:R-:W-:-:S04]  /*0900*/  HFMA2 R4, R27.H0_H0, R8.H0_H0, R4.H0_H0 ;  /* 0x200000081b047231 */ /* 0x000fc80000040804 */
[----:B0-----:R-:W-:-:S04]  /*0910*/  HFMA2 R13, R24.H0_H0, R11.H0_H0, R4.H0_H0 ;  /* 0x2000000b180d7231 */ /* 0x001fc80000040804 */
[----:B------:R-:W-:-:S04]  /*0920*/  HFMA2 R13, R26.H0_H0, R29.H0_H0, R13.H0_H0 ;  /* 0x2000001d1a0d7231 */ /* 0x000fc8000004080d */
[----:B------:R-:W-:-:S07]  /*0930*/  HFMA2 R18, R17.H0_H0, R14.H0_H0, R13.H0_H0 ;  /* 0x2000000e11127231 */ /* 0x000fce000004080d */
.L_x_3:
[----:B------:R-:W-:Y:S05]  /*0940*/  BRA.U !UP1, `(.L_x_0) ;  /* 0x0000000109a87547 */ /* 0x000fea000b800000 */
[----:B------:R-:W-:Y:S02]  /*0950*/  UISETP.GE.U32.AND UP0, UPT, UR6, 0x4, UPT ;  /* 0x000000040600788c */ /* 0x000fe4000bf06070 */
[----:B------:R-:W-:-:S04]  /*0960*/  ULOP3.LUT UR5, UR7, 0x3, URZ, 0xc0, !UPT ;  /* 0x0000000307057892 */ /* 0x000fc8000f8ec0ff */
[----:B------:R-:W-:-:S03]  /*0970*/  UISETP.NE.AND UP1, UPT, UR5, URZ, UPT ;  /* 0x000000ff0500728c */ /* 0x000fc6000bf25270 */
[----:B------:R-:W-:Y:S08]  /*0980*/  BRA.U !UP0, `(.L_x_4) ;  /* 0x0000000108587547 */ /* 0x000ff0000b800000 */
[----:B------:R-:W0:Y:S01]  /*0990*/  LDC.64 R8, c[0x0][0x388] ;  /* 0x0000e200ff087b82 */ /* 0x000e220000000a00 */
[----:B------:R-:W-:Y:S01]  /*09a0*/  IMAD R13, R0, UR4, R3 ;  /* 0x00000004000d7c24 */ /* 0x000fe2000f8e0203 */
[----:B------:R-:W-:-:S06]  /*09b0*/  IADD3 R11, PT, PT, R5, UR4, RZ ;  /* 0x00000004050b7c10 */ /* 0x000fcc000fffe0ff */
[----:B------:R-:W1:Y:S01]  /*09c0*/  LDC.64 R6, c[0x0][0x380] ;  /* 0x0000e000ff067b82 */ /* 0x000e620000000a00 */
[----:B0-----:R-:W-:-:S04]  /*09d0*/  IMAD.WIDE R8, R13, 0x2, R8 ;  /* 0x000000020d087825 */ /* 0x001fc800078e0208 */
[----:B-1----:R-:W-:-:S04]  /*09e0*/  IMAD.WIDE R6, R11, 0x2, R6 ;  /* 0x000000020b067825 */ /* 0x002fc800078e0206 */
[C---:B------:R-:W-:Y:S01]  /*09f0*/  IMAD.WIDE R10, R0.reuse, 0x2, R8 ;  /* 0x00000002000a7825 */ /* 0x040fe200078e0208 */
[----:B------:R-:W2:Y:S04]  /*0a00*/  LDG.E.U16 R17, desc[UR12][R6.64] ;  /* 0x0000000c06117981 */ /* 0x000ea8000c1e1500 */
[----:B------:R-:W2:Y:S01]  /*0a10*/  LDG.E.U16 R8, desc[UR12][R8.64] ;  /* 0x0000000c08087981 */ /* 0x000ea2000c1e1500 */
[----:B------:R-:W-:-:S03]  /*0a20*/  IMAD.WIDE R12, R0, 0x2, R10 ;  /* 0x00000002000c7825 */ /* 0x000fc600078e020a */
[----:B------:R-:W3:Y:S04]  /*0a30*/  LDG.E.U16 R10, desc[UR12][R10.64] ;  /* 0x0000000c0a0a7981 */ /* 0x000ee8000c1e1500 */
[----:B------:R-:W3:Y:S01]  /*0a40*/  LDG.E.U16 R4, desc[UR12][R6.64+0x2] ;  /* 0x0000020c06047981 */ /* 0x000ee2000c1e1500 */
[----:B------:R-:W-:-:S03]  /*0a50*/  IMAD.WIDE R14, R0, 0x2, R12 ;  /* 0x00000002000e7825 */ /* 0x000fc600078e020c */
[----:B------:R-:W4:Y:S04]  /*0a60*/  LDG.E.U16 R16, desc[UR12][R12.64] ;  /* 0x0000000c0c107981 */ /* 0x000f28000c1e1500 */
[----:B------:R-:W4:Y:S04]  /*0a70*/  LDG.E.U16 R19, desc[UR12][R6.64+0x4] ;  /* 0x0000040c06137981 */ /* 0x000f28000c1e1500 */
[----:B------:R-:W5:Y:S04]  /*0a80*/  LDG.E.U16 R21, desc[UR12][R6.64+0x6] ;  /* 0x0000060c06157981 */ /* 0x000f68000c1e1500 */
[----:B------:R-:W5:Y:S01]  /*0a90*/  LDG.E.U16 R14, desc[UR12][R14.64] ;  /* 0x0000000c0e0e7981 */ /* 0x000f62000c1e1500 */
[----:B------:R-:W-:Y:S01]  /*0aa0*/  UIADD3 UR4, UPT, UPT, UR4, 0x4, URZ ;  /* 0x0000000404047890 */ /* 0x000fe2000fffe0ff */
[----:B--2---:R-:W-:-:S04]  /*0ab0*/  HFMA2 R17, R17.H0_H0, R8.H0_H0, R18.H0_H0 ;  /* 0x2000000811117231 */ /* 0x004fc80000040812 */
[----:B---3--:R-:W-:-:S04]  /*0ac0*/  HFMA2 R4, R4.H0_H0, R10.H0_H0, R17.H0_H0 ;  /* 0x2000000a04047231 */ /* 0x008fc80000040811 */
[----:B----4-:R-:W-:-:S04]  /*0ad0*/  HFMA2 R4, R19.H0_H0, R16.H0_H0, R4.H0_H0 ;  /* 0x2000001013047231 */ /* 0x010fc80000040804 */
[----:B-----5:R-:W-:-:S07]  /*0ae0*/  HFMA2 R18, R21.H0_H0, R14.H0_H0, R4.H0_H0 ;  /* 0x2000000e15127231 */ /* 0x020fce0000040804 */
.L_x_4:
[----:B------:R-:W-:Y:S05]  /*0af0*/  BRA.U !UP1, `(.L_x_0) ;  /* 0x00000001093c7547 */ /* 0x000fea000b800000 */
[----:B------:R-:W0:Y:S01]  /*0b00*/  LDC.64 R8, c[0x0][0x380] ;  /* 0x0000e000ff087b82 */ /* 0x000e220000000a00 */
[----:B------:R-:W-:Y:S01]  /*0b10*/  IADD3 R15, PT, PT, R5, UR4, RZ ;  /* 0x00000004050f7c10 */ /* 0x000fe2000fffe0ff */
[----:B------:R-:W-:Y:S01]  /*0b20*/  IMAD R13, R0, UR4, R3 ;  /* 0x00000004000d7c24 */ /* 0x000fe2000f8e0203 */
[----:B------:R-:W-:-:S05]  /*0b30*/  UIADD3 UR5, UPT, UPT, -UR5, URZ, URZ ;  /* 0x000000ff05057290 */ /* 0x000fca000fffe1ff */
[----:B------:R-:W1:Y:S07]  /*0b40*/  LDC.64 R10, c[0x0][0x388] ;  /* 0x0000e200ff0a7b82 */ /* 0x000e6e0000000a00 */
.L_x_5:
[----:B0-----:R-:W-:-:S04]  /*0b50*/  IMAD.WIDE R4, R15, 0x2, R8 ;  /* 0x000000020f047825 */ /* 0x001fc800078e0208 */
[C---:B-1----:R-:W-:Y:S02]  /*0b60*/  IMAD.WIDE R6, R13.reuse, 0x2, R10 ;  /* 0x000000020d067825 */ /* 0x042fe400078e020a */
[----:B------:R-:W2:Y:S04]  /*0b70*/  LDG.E.U16 R5, desc[UR12][R4.64] ;  /* 0x0000000c04057981 */ /* 0x000ea8000c1e1500 */
[----:B------:R-:W2:Y:S01]  /*0b80*/  LDG.E.U16 R6, desc[UR12][R6.64] ;  /* 0x0000000c06067981 */ /* 0x000ea2000c1e1500 */
[----:B------:R-:W-:Y:S01]  /*0b90*/  UIADD3 UR5, UPT, UPT, UR5, 0x1, URZ ;  /* 0x0000000105057890 */ /* 0x000fe2000fffe0ff */
[----:B------:R-:W-:Y:S02]  /*0ba0*/  IADD3 R13, PT, PT, R13, R0, RZ ;  /* 0x000000000d0d7210 */ /* 0x000fe40007ffe0ff */
[----:B------:R-:W-:Y:S01]  /*0bb0*/  IADD3 R15, PT, PT, R15, 0x1, RZ ;  /* 0x000000010f0f7810 */ /* 0x000fe20007ffe0ff */
[----:B------:R-:W-:Y:S01]  /*0bc0*/  UISETP.NE.AND UP0, UPT, UR5, URZ, UPT ;  /* 0x000000ff0500728c */ /* 0x000fe2000bf05270 */
[----:B--2---:R-:W-:-:S08]  /*0bd0*/  HFMA2 R18, R5.H0_H0, R6.H0_H0, R18.H0_H0 ;  /* 0x2000000605127231 */ /* 0x004fd00000040812 */
[----:B------:R-:W-:Y:S05]  /*0be0*/  BRA.U UP0, `(.L_x_5) ;  /* 0xfffffffd00d87547 */ /* 0x000fea000b83ffff */
.L_x_0:
[----:B------:R-:W0:Y:S01]  /*0bf0*/  LDC.64 R4, c[0x0][0x390] ;  /* 0x0000e400ff047b82 */ /* 0x000e220000000a00 */
[----:B------:R-:W-:-:S04]  /*0c00*/  IMAD R3, R2, R0, R3 ;  /* 0x0000000002037224 */ /* 0x000fc800078e0203 */
[----:B0-----:R-:W-:-:S05]  /*0c10*/  IMAD.WIDE R2, R3, 0x2, R4 ;  /* 0x0000000203027825 */ /* 0x001fca00078e0204 */
[----:B------:R-:W-:Y:S01]  /*0c20*/  STG.E.U16 desc[UR12][R2.64], R18 ;  /* 0x0000001202007986 */ /* 0x000fe2000c10150c */
[----:B------:R-:W-:Y:S05]  /*0c30*/  EXIT ;  /* 0x000000000000794d */ /* 0x000fea0003800000 */
.L_x_6:
[----:B------:R-:W-:-:S00]  /*0c40*/  BRA `(.L_x_6) ;  /* 0xfffffffc00fc7947 */ /* 0x000fc0000383ffff */
[----:B------:R-:W-:-:S00]  /*0c50*/  NOP ;  /* 0x0000000000007918 */ /* 0x000fc00000000000 */
        /* <DEDUP_REMOVED lines=10> */
.L_x_27:


//--------------------- .text._ZN18flashsign_0_kernel11compute_QKTEPK6__halfS2_PS0_iii --------------------------
	.section	.text._ZN18flashsign_0_kernel11compute_QKTEPK6__halfS2_PS0_iii,"ax",@progbits
	.align	128
        .global         _ZN18flashsign_0_kernel11compute_QKTEPK6__halfS2_PS0_iii
        .type           _ZN18flashsign_0_kernel11compute_QKTEPK6__halfS2_PS0_iii,@function
        .size           _ZN18flashsign_0_kernel11compute_QKTEPK6__halfS2_PS0_iii,(.L_x_28 - _ZN18flashsign_0_kernel11compute_QKTEPK6__halfS2_PS0_iii)
        .other          _ZN18flashsign_0_kernel11compute_QKTEPK6__halfS2_PS0_iii,@"STO_CUDA_ENTRY STV_DEFAULT"
_ZN18flashsign_0_kernel11compute_QKTEPK6__halfS2_PS0_iii:
.text._ZN18flashsign_0_kernel11compute_QKTEPK6__halfS2_PS0_iii:
[----:B------:R-:W-:Y:S01]  /*0000*/  LDC R1, c[0x0][0x37c] ;  /* 0x0000df00ff017b82 */ /* 0x000fe20000000800 */
[----:B------:R-:W0:Y:S07]  /*0010*/  S2R R3, SR_TID.Y ;  /* 0x0000000000037919 */ /* 0x000e2e0000002200 */
[----:B------:R-:W1:Y:S01]  /*0020*/  LDC R7, c[0x0][0x360] ;  /* 0x0000d800ff077b82 */ /* 0x000e620000000800 */
[----:B------:R-:W2:Y:S01]  /*0030*/  LDCU.64 UR10, c[0x0][0x398] ;  /* 0x00007300ff0a77ac */ /* 0x000ea20008000a00 */
[----:B------:R-:W1:Y:S06]  /*0040*/  S2R R2, SR_TID.X ;  /* 0x0000000000027919 */ /* 0x000e6c0000002100 */
[----:B------:R-:W0:Y:S08]  /*0050*/  S2UR UR5, SR_CTAID.Y ;  /* 0x00000000000579c3 */ /* 0x000e300000002600 */
[----:B------:R-:W0:Y:S08]  /*0060*/  LDC R0, c[0x0][0x364] ;  /* 0x0000d900ff007b82 */ /* 0x000e300000000800 */
[----:B------:R-:W1:Y:S01]  /*0070*/  S2UR UR4, SR_CTAID.X ;  /* 0x00000000000479c3 */ /* 0x000e620000002500 */
[----:B0-----:R-:W-:-:S05]  /*0080*/  IMAD R0, R0, UR5, R3 ;  /* 0x0000000500007c24 */ /* 0x001fca000f8e0203 */
[----:B--2---:R-:W-:Y:S01]  /*0090*/  ISETP.GE.AND P0, PT, R0, UR11, PT ;  /* 0x0000000b00007c0c */ /* 0x004fe2000bf06270 */
[----:B-1----:R-:W-:-:S05]  /*00a0*/  IMAD R7, R7, UR4, R2 ;  /* 0x0000000407077c24 */ /* 0x002fca000f8e0202 */
[----:B------:R-:W-:-:S13]  /*00b0*/  ISETP.GE.OR P0, PT, R7, UR10, P0 ;  /* 0x0000000a07007c0c */ /* 0x000fda0008706670 */
        /* <DEDUP_REMOVED lines=8> */
[----:B------:R-:W-:Y:S02]  /*0140*/  ULOP3.LUT UR10, UR7, 0xf, URZ, 0xc0, !UPT ;  /* 0x0000000f070a7892 */ /* 0x000fe4000f8ec0ff */
[----:B------:R-:W-:Y:S01]  /*0150*/  IMAD R9, R0, UR7, RZ ;  /* 0x0000000700097c24 */ /* 0x000fe2000f8e02ff */
[----:B------:R-:W-:Y:S01]  /*0160*/  UMOV UR4, URZ ;  /* 0x000000ff00047c82 */ /* 0x000fe20008000000 */
[----:B------:R-:W-:Y:S02]  /*0170*/  UISETP.NE.AND UP0, UPT, UR10, URZ, UPT ;  /* 0x000000ff0a00728c */ /* 0x000fe4000bf05270 */
[----:B------:R-:W-:Y:S09]  /*0180*/  BRA.U !UP1, `(.L_x_8) ;  /* 0x00000005090c7547 */ /* 0x000ff2000b800000 */
[----:B------:R-:W0:Y:S01]  /*0190*/  LDC.64 R2, c[0x0][0x388] ;  /* 0x0000e200ff027b82 */ /* 0x000e220000000a00 */
[----:B------:R-:W1:Y:S01]  /*01a0*/  LDCU.64 UR8, c[0x0][0x380] ;  /* 0x00007000ff0877ac */ /* 0x000e620008000a00 */
[----:B------:R-:W-:Y:S01]  /*01b0*/  MOV R6, R8 ;  /* 0x0000000800067202 */ /* 0x000fe20000000f00 */
[----:B------:R-:W-:Y:S02]  /*01c0*/  ULOP3.LUT UR4, UR7, 0x7ffffff0, URZ, 0xc0, !UPT ;  /* 0x7ffffff007047892 */ /* 0x000fe4000f8ec0ff */
[----:B-1----:R-:W-:Y:S02]  /*01d0*/  UIADD3 UR5, UP1, UPT, UR8, 0x10, URZ ;  /* 0x0000001008057890 */ /* 0x002fe4000ff3e0ff */
[----:B------:R-:W-:Y:S02]  /*01e0*/  UIADD3 UR8, UPT, UPT, -UR4, URZ, URZ ;  /* 0x000000ff04087290 */ /* 0x000fe4000fffe1ff */
[----:B------:R-:W-:Y:S01]  /*01f0*/  UIADD3.X UR6, UPT, UPT, URZ, UR9, URZ, UP1, !UPT ;  /* 0x00000009ff067290 */ /* 0x000fe20008ffe4ff */
[----:B0-----:R-:W-:-:S03]  /*0200*/  IMAD.WIDE.U32 R2, R9, 0x2, R2 ;  /* 0x0000000209027825 */ /* 0x001fc600078e0002 */
[----:B------:R-:W-:-:S04]  /*0210*/  IADD3 R2, P0, PT, R2, 0x10, RZ ;  /* 0x0000001002027810 */ /* 0x000fc80007f1e0ff */
[----:B------:R-:W-:-:S09]  /*0220*/  IADD3.X R3, PT, PT, RZ, R3, RZ, P0, !PT ;  /* 0x00000003ff037210 */ /* 0x000fd200007fe4ff */
.L_x_9:
[----:B------:R-:W-:Y:S01]  /*0230*/  MOV R4, UR5 ;  /* 0x0000000500047c02 */ /* 0x000fe20008000f00 */
[----:B------:R-:W2:Y:S01]  /*0240*/  LDG.E.U16 R16, desc[UR12][R2.64+-0x10] ;  /* 0xfffff00c02107981 */ /* 0x000ea2000c1e1500 */
[----:B------:R-:W-:-:S03]  /*0250*/  MOV R5, UR6 ;  /* 0x0000000600057c02 */ /* 0x000fc60008000f00 */
[----:B------:R-:W3:Y:S01]  /*0260*/  LDG.E.U16 R24, desc[UR12][R2.64+-0xe] ;  /* 0xfffff20c02187981 */ /* 0x000ee2000c1e1500 */
[----:B------:R-:W-:-:S03]  /*0270*/  IMAD.WIDE R4, R6, 0x2, R4 ;  /* 0x0000000206047825 */ /* 0x000fc600078e0204 */
[----:B------:R-:W4:Y:S04]  /*0280*/  LDG.E.U16 R19, desc[UR12][R2.64+-0xc] ;  /* 0xfffff40c02137981 */ /* 0x000f28000c1e1500 */
[----:B------:R-:W2:Y:S04]  /*0290*/  LDG.E.U16 R15, desc[UR12][R4.64+-0x10] ;  /* 0xfffff00c040f7981 */ /* 0x000ea8000c1e1500 */
[----:B------:R-:W3:Y:S04]  /*02a0*/  LDG.E.U16 R17, desc[UR12][R4.64+-0xe] ;  /* 0xfffff20c04117981 */ /* 0x000ee8000c1e1500 */
[----:B------:R-:W4:Y:S04]  /*02b0*/  LDG.E.U16 R18, desc[UR12][R4.64+-0xc] ;  /* 0xfffff40c04127981 */ /* 0x000f28000c1e1500 */
[----:B------:R-:W5:Y:S04]  /*02c0*/  LDG.E.U16 R21, desc[UR12][R2.64+-0xa] ;  /* 0xfffff60c02157981 */ /* 0x000f68000c1e1500 */
        /* <DEDUP_REMOVED lines=9> */
[----:B------:R-:W5:Y:S01]  /*0360*/  LDG.E.U16 R26, desc[UR12][R2.64+0xe] ;  /* 0x00000e0c021a7981 */ /* 0x000f62000c1e1500 */
[----:B--2---:R-:W-:-:S03]  /*0370*/  HFMA2 R16, R15.H0_H0, R16.H0_H0, R14.H0_H0 ;  /* 0x200000100f107231 */ /* 0x004fc6000004080e */
[----:B------:R-:W2:Y:S01]  /*0380*/  LDG.E.U16 R14, desc[UR12][R2.64+-0x2] ;  /* 0xfffffe0c020e7981 */ /* 0x000ea2000c1e1500 */
[----:B---3--:R-:W-:-:S03]  /*0390*/  HFMA2 R24, R17.H0_H0, R24.H0_H0, R16.H0_H0 ;  /* 0x2000001811187231 */ /* 0x008fc60000040810 */
[----:B------:R-:W2:Y:S01]  /*03a0*/  LDG.E.U16 R15, desc[UR12][R4.64+-0x2] ;  /* 0xfffffe0c040f7981 */ /* 0x000ea2000c1e1500 */
[----:B----4-:R-:W-:-:S03]  /*03b0*/  HFMA2 R24, R18.H0_H0, R19.H0_H0, R24.H0_H0 ;  /* 0x2000001312187231 */ /* 0x010fc60000040818 */
[----:B------:R-:W3:Y:S04]  /*03c0*/  LDG.E.U16 R17, desc[UR12][R2.64] ;  /* 0x0000000c02117981 */ /* 0x000ee8000c1e1500 */
[----:B------:R-:W3:Y:S01]  /*03d0*/  LDG.E.U16 R16, desc[UR12][R4.64] ;  /* 0x0000000c04107981 */ /* 0x000ee2000c1e1500 */
[----:B-----5:R-:W-:-:S03]  /*03e0*/  HFMA2 R24, R20.H0_H0, R21.H0_H0, R24.H0_H0 ;  /* 0x2000001514187231 */ /* 0x020fc60000040818 */
[----:B------:R-:W4:Y:S04]  /*03f0*/  LDG.E.U16 R18, desc[UR12][R2.64+0x2] ;  /* 0x0000020c02127981 */ /* 0x000f28000c1e1500 */
[----:B------:R-:W4:Y:S01]  /*0400*/  LDG.E.U16 R19, desc[UR12][R4.64+0x2] ;  /* 0x0000020c04137981 */ /* 0x000f22000c1e1500 */
[----:B------:R-:W-:-:S03]  /*0410*/  HFMA2 R24, R22.H0_H0, R23.H0_H0, R24.H0_H0 ;  /* 0x2000001716187231 */ /* 0x000fc60000040818 */
[----:B------:R-:W5:Y:S04]  /*0420*/  LDG.E.U16 R20, desc[UR12][R2.64+0x4] ;  /* 0x0000040c02147981 */ /* 0x000f68000c1e1500 */
[----:B------:R-:W5:Y:S01]  /*0430*/  LDG.E.U16 R21, desc[UR12][R4.64+0x4] ;  /* 0x0000040c04157981 */ /* 0x000f62000c1e1500 */
[----:B------:R-:W-:-:S03]  /*0440*/  HFMA2 R24, R10.H0_H0, R11.H0_H0, R24.H0_H0 ;  /* 0x2000000b0a187231 */ /* 0x000fc60000040818 */
[----:B------:R-:W5:Y:S04]  /*0450*/  LDG.E.U16 R22, desc[UR12][R2.64+0x6] ;  /* 0x0000060c02167981 */ /* 0x000f68000c1e1500 */
[----:B------:R-:W5:Y:S04]  /*0460*/  LDG.E.U16 R23, desc[UR12][R4.64+0x6] ;  /* 0x0000060c04177981 */ /* 0x000f68000c1e1500 */
[----:B------:R-:W5:Y:S01]  /*0470*/  LDG.E.U16 R11, desc[UR12][R2.64+0x8] ;  /* 0x0000080c020b7981 */ /* 0x000f62000c1e1500 */
[----:B------:R-:W-:-:S03]  /*0480*/  HFMA2 R28, R12.H0_H0, R13.H0_H0, R24.H0_H0 ;  /* 0x2000000d0c1c7231 */ /* 0x000fc60000040818 */
[----:B------:R-:W5:Y:S04]  /*0490*/  LDG.E.U16 R10, desc[UR12][R4.64+0x8] ;  /* 0x0000080c040a7981 */ /* 0x000f68000c1e1500 */
[----:B------:R-:W5:Y:S04]  /*04a0*/  LDG.E.U16 R24, desc[UR12][R2.64+0xa] ;  /* 0x00000a0c02187981 */ /* 0x000f68000c1e1500 */
[----:B------:R0:W5:Y:S04]  /*04b0*/  LDG.E.U16 R13, desc[UR12][R2.64+0xc] ;  /* 0x00000c0c020d7981 */ /* 0x000168000c1e1500 */
[----:B------:R1:W5:Y:S01]  /*04c0*/  LDG.E.U16 R12, desc[UR12][R4.64+0xc] ;  /* 0x00000c0c040c7981 */ /* 0x000362000c1e1500 */
[----:B------:R-:W-:-:S04]  /*04d0*/  UIADD3 UR8, UPT, UPT, UR8, 0x10, URZ ;  /* 0x0000001008087890 */ /* 0x000fc8000fffe0ff */
[----:B------:R-:W-:Y:S01]  /*04e0*/  UISETP.NE.AND UP1, UPT, UR8, URZ, UPT ;  /* 0x000000ff0800728c */ /* 0x000fe2000bf25270 */
[----:B0-----:R-:W-:Y:S02]  /*04f0*/  IADD3 R2, P0, PT, R2, 0x20, RZ ;  /* 0x0000002002027810 */ /* 0x001fe40007f1e0ff */
[----:B------:R-:W-:Y:S02]  /*0500*/  IADD3 R6, PT, PT, R6, 0x10, RZ ;  /* 0x0000001006067810 */ /* 0x000fe40007ffe0ff */
[----:B------:R-:W-:Y:S01]  /*0510*/  IADD3.X R3, PT, PT, RZ, R3, RZ, P0, !PT ;  /* 0x00000003ff037210 */ /* 0x000fe200007fe4ff */
[----:B--2---:R-:W-:-:S04]  /*0520*/  HFMA2 R14, R15.H0_H0, R14.H0_H0, R28.H0_H0 ;  /* 0x2000000e0f0e7231 */ /* 0x004fc8000004081c */
[----:B---3--:R-:W-:-:S04]  /*0530*/  HFMA2 R14, R16.H0_H0, R17.H0_H0, R14.H0_H0 ;  /* 0x20000011100e7231 */ /* 0x008fc8000004080e */
[----:B----4-:R-:W-:-:S04]  /*0540*/  HFMA2 R14, R19.H0_H0, R18.H0_H0, R14.H0_H0 ;  /* 0x20000012130e7231 */ /* 0x010fc8000004080e */
[----:B-----5:R-:W-:-:S04]  /*0550*/  HFMA2 R14, R21.H0_H0, R20.H0_H0, R14.H0_H0 ;  /* 0x20000014150e7231 */ /* 0x020fc8000004080e */
[----:B-1----:R-:W-:-:S04]  /*0560*/  HFMA2 R5, R23.H0_H0, R22.H0_H0, R14.H0_H0 ;  /* 0x2000001617057231 */ /* 0x002fc8000004080e */
[----:B------:R-:W-:-:S04]  /*0570*/  HFMA2 R5, R10.H0_H0, R11.H0_H0, R5.H0_H0 ;  /* 0x2000000b0a057231 */ /* 0x000fc80000040805 */
[----:B------:R-:W-:-:S04]  /*0580*/  HFMA2 R5, R25.H0_H0, R24.H0_H0, R5.H0_H0 ;  /* 0x2000001819057231 */ /* 0x000fc80000040805 */
[----:B------:R-:W-:-:S04]  /*0590*/  HFMA2 R13, R12.H0_H0, R13.H0_H0, R5.H0_H0 ;  /* 0x2000000d0c0d7231 */ /* 0x000fc80000040805 */
[----:B------:R-:W-:Y:S01]  /*05a0*/  HFMA2 R14, R27.H0_H0, R26.H0_H0, R13.H0_H0 ;  /* 0x2000001a1b0e7231 */ /* 0x000fe2000004080d */
[----:B------:R-:W-:Y:S06]  /*05b0*/  BRA.U UP1, `(.L_x_9) ;  /* 0xfffffffd011c7547 */ /* 0x000fec000b83ffff */
.L_x_8:
[----:B------:R-:W-:Y:S05]  /*05c0*/  BRA.U !UP0, `(.L_x_7) ;  /* 0x0000000508647547 */ /* 0x000fea000b800000 */
[----:B------:R-:W-:Y:S02]  /*05d0*/  UISETP.GE.U32.AND UP0, UPT, UR10, 0x8, UPT ;  /* 0x000000080a00788c */ /* 0x000fe4000bf06070 */
[----:B------:R-:W-:-:S04]  /*05e0*/  ULOP3.LUT UR6, UR7, 0x7, URZ, 0xc0, !UPT ;  /* 0x0000000707067892 */ /* 0x000fc8000f8ec0ff */
[----:B------:R-:W-:-:S03]  /*05f0*/  UISETP.NE.AND UP1, UPT, UR6, URZ, UPT ;  /* 0x000000ff0600728c */ /* 0x000fc6000bf25270 */
[----:B------:R-:W-:Y:S08]  /*0600*/  BRA.U !UP0, `(.L_x_10) ;  /* 0x0000000108907547 */ /* 0x000ff0000b800000 */
[----:B------:R-:W0:Y:S01]  /*0610*/  LDC.64 R10, c[0x0][0x388] ;  /* 0x0000e200ff0a7b82 */ /* 0x000e220000000a00 */
[----:B------:R-:W1:Y:S01]  /*0620*/  LDCU.64 UR8, c[0x0][0x388] ;  /* 0x00007100ff0877ac */ /* 0x000e620008000a00 */
[C---:B------:R-:W-:Y:S02]  /*0630*/  IADD3 R13, PT, PT, R9.reuse, UR4, RZ ;  /* 0x00000004090d7c10 */ /* 0x040fe4000fffe0ff */
[----:B------:R-:W-:Y:S02]  /*0640*/  IADD3 R6, P0, PT, R9, UR4, RZ ;  /* 0x0000000409067c10 */ /* 0x000fe4000ff1e0ff */
[----:B------:R-:W-:Y:S02]  /*0650*/  IADD3 R3, PT, PT, R8, UR4, RZ ;  /* 0x0000000408037c10 */ /* 0x000fe4000fffe0ff */
[----:B------:R-:W2:Y:S01]  /*0660*/  LDC.64 R4, c[0x0][0x380] ;  /* 0x0000e000ff047b82 */ /* 0x000ea20000000a00 */
[----:B0-----:R-:W-:Y:S01]  /*0670*/  IMAD.WIDE.U32 R10, R13, 0x2, R10 ;  /* 0x000000020d0a7825 */ /* 0x001fe200078e000a */
[----:B------:R-:W-:-:S02]  /*0680*/  IADD3.X R13, PT, PT, RZ, RZ, RZ, P0, !PT ;  /* 0x000000ffff0d7210 */ /* 0x000fc400007fe4ff */
[C---:B-1----:R-:W-:Y:S02]  /*0690*/  LEA R2, P0, R6.reuse, UR8, 0x1 ;  /* 0x0000000806027c11 */ /* 0x042fe4000f8008ff */
[----:B------:R-:W3:Y:S01]  /*06a0*/  LDG.E.U16 R12, desc[UR12][R10.64] ;  /* 0x0000000c0a0c7981 */ /* 0x000ee2000c1e1500 */
[----:B--2---:R-:W-:Y:S01]  /*06b0*/  IMAD.WIDE R4, R3, 0x2, R4 ;  /* 0x0000000203047825 */ /* 0x004fe200078e0204 */
[----:B------:R-:W-:-:S04]  /*06c0*/  LEA.HI.X R3, R6, UR9, R13, 0x1, P0 ;  /* 0x0000000906037c11 */ /* 0x000fc800080f0c0d */
[----:B------:R-:W3:Y:S04]  /*06d0*/  LDG.E.U16 R17, desc[UR12][R4.64] ;  /* 0x0000000c04117981 */ /* 0x000ee8000c1e1500 */
[----:B------:R-:W2:Y:S04]  /*06e0*/  LDG.E.U16 R19, desc[UR12][R4.64+0x2] ;  /* 0x0000020c04137981 */ /* 0x000ea8000c1e1500 */
[----:B------:R-:W2:Y:S04]  /*06f0*/  LDG.E.U16 R16, desc[UR12][R2.64+0x2] ;  /* 0x0000020c02107981 */ /* 0x000ea8000c1e1500 */
[----:B------:R-:W4:Y:S04]  /*0700*/  LDG.E.U16 R21, desc[UR12][R4.64+0x4] ;  /* 0x0000040c04157981 */ /* 0x000f28000c1e1500 */
        /* <DEDUP_REMOVED lines=10> */
[----:B------:R0:W5:Y:S01]  /*07b0*/  LDG.E.U16 R24, desc[UR12][R4.64+0xe] ;  /* 0x00000e0c04187981 */ /* 0x000162000c1e1500 */
[----:B------:R-:W-:Y:S01]  /*07c0*/  UIADD3 UR4, UPT, UPT, UR4, 0x8, URZ ;  /* 0x0000000804047890 */ /* 0x000fe2000fffe0ff */
[----:B---3--:R-:W-:-:S04]  /*07d0*/  HFMA2 R12, R17.H0_H0, R12.H0_H0, R14.H0_H0 ;  /* 0x2000000c110c7231 */ /* 0x008fc8000004080e */
[----:B--2---:R-:W-:-:S04]  /*07e0*/  HFMA2 R12, R19.H0_H0, R16.H0_H0, R12.H0_H0 ;  /* 0x20000010130c7231 */ /* 0x004fc8000004080c */
[----:B----4-:R-:W-:-:S04]  /*07f0*/  HFMA2 R12, R21.H0_H0, R18.H0_H0, R12.H0_H0 ;  /* 0x20000012150c7231 */ /* 0x010fc8000004080c */
[----:B-----5:R-:W-:-:S04]  /*0800*/  HFMA2 R12, R23.H0_H0, R20.H0_H0, R12.H0_H0 ;  /* 0x20000014170c7231 */ /* 0x020fc8000004080c */
[----:B0-----:R-:W-:-:S04]  /*0810*/  HFMA2 R5, R25.H0_H0, R22.H0_H0, R12.H0_H0 ;  /* 0x2000001619057231 */ /* 0x001fc8000004080c */
[----:B------:R-:W-:-:S04]  /*0820*/  HFMA2 R3, R15.H0_H0, R10.H0_H0, R5.H0_H0 ;  /* 0x2000000a0f037231 */ /* 0x000fc80000040805 */
[----:B------:R-:W-:-:S04]  /*0830*/  HFMA2 R3, R11.H0_H0, R6.H0_H0, R3.H0_H0 ;  /* 0x200000060b037231 */ /* 0x000fc80000040803 */
[----:B------:R-:W-:-:S07]  /*0840*/  HFMA2 R14, R24.H0_H0, R13.H0_H0, R3.H0_H0 ;  /* 0x2000000d180e7231 */ /* 0x000fce0000040803 */
.L_x_10:
        /* <DEDUP_REMOVED lines=13> */
[----:B-1----:R-:W-:-:S03]  /*0920*/  LEA R2, P0, R6, UR6, 0x1 ;  /* 0x0000000606027c11 */ /* 0x002fc6000f8008ff */
[----:B------:R-:W3:Y:S01]  /*0930*/  LDG.E.U16 R10, desc[UR12][R10.64] ;  /* 0x0000000c0a0a7981 */ /* 0x000ee2000c1e1500 */
[----:B------:R-:W-:Y:S01]  /*0940*/  LEA.HI.X R3, R6, UR7, R3, 0x1, P0 ;  /* 0x0000000706037c11 */ /* 0x000fe200080f0c03 */
[----:B--2---:R-:W-:-:S04]  /*0950*/  IMAD.WIDE R4, R13, 0x2, R4 ;  /* 0x000000020d047825 */ /* 0x004fc800078e0204 */
[----:B------:R-:W2:Y:S04]  /*0960*/  LDG.E.U16 R12, desc[UR12][R2.64+0x2] ;  /* 0x0000020c020c7981 */ /* 0x000ea8000c1e1500 */
[----:B------:R-:W3:Y:S04]  /*0970*/  LDG.E.U16 R13, desc[UR12][R4.64] ;  /* 0x0000000c040d7981 */ /* 0x000ee8000c1e1500 */
[----:B------:R-:W2:Y:S04]  /*0980*/  LDG.E.U16 R6, desc[UR12][R4.64+0x2] ;  /* 0x0000020c04067981 */ /* 0x000ea8000c1e1500 */
[----:B------:R-:W4:Y:S04]  /*0990*/  LDG.E.U16 R15, desc[UR12][R4.64+0x4] ;  /* 0x0000040c040f7981 */ /* 0x000f28000c1e1500 */
[----:B------:R-:W4:Y:S04]  /*09a0*/  LDG.E.U16 R16, desc[UR12][R2.64+0x4] ;  /* 0x0000040c02107981 */ /* 0x000f28000c1e1500 */
[----:B------:R-:W5:Y:S04]  /*09b0*/  LDG.E.U16 R18, desc[UR12][R2.64+0x6] ;  /* 0x0000060c02127981 */ /* 0x000f68000c1e1500 */
[----:B------:R-:W5:Y:S01]  /*09c0*/  LDG.E.U16 R17, desc[UR12][R4.64+0x6] ;  /* 0x0000060c04117981 */ /* 0x000f62000c1e1500 */
[----:B------:R-:W-:Y:S01]  /*09d0*/  UIADD3 UR4, UPT, UPT, UR4, 0x4, URZ ;  /* 0x0000000404047890 */ /* 0x000fe2000fffe0ff */
[----:B---3--:R-:W-:-:S04]  /*09e0*/  HFMA2 R13, R13.H0_H0, R10.H0_H0, R14.H0_H0 ;  /* 0x2000000a0d0d7231 */ /* 0x008fc8000004080e */
[----:B--2---:R-:W-:-:S04]  /*09f0*/  HFMA2 R6, R6.H0_H0, R12.H0_H0, R13.H0_H0 ;  /* 0x2000000c06067231 */ /* 0x004fc8000004080d */
[----:B----4-:R-:W-:-:S04]  /*0a00*/  HFMA2 R6, R15.H0_H0, R16.H0_H0, R6.H0_H0 ;  /* 0x200000100f067231 */ /* 0x010fc80000040806 */
[----:B-----5:R-:W-:-:S07]  /*0a10*/  HFMA2 R14, R17.H0_H0, R18.H0_H0, R6.H0_H0 ;  /* 0x20000012110e7231 */ /* 0x020fce0000040806 */
.L_x_11:
[----:B------:R-:W-:Y:S05]  /*0a20*/  BRA.U !UP1, `(.L_x_7) ;  /* 0x00000001094c7547 */ /* 0x000fea000b800000 */
[----:B------:R-:W0:Y:S01]  /*0a30*/  LDC.64 R4, c[0x0][0x388] ;  /* 0x0000e200ff047b82 */ /* 0x000e220000000a00 */
[----:B------:R-:W-:Y:S01]  /*0a40*/  IADD3 R9, PT, PT, R9, UR4, RZ ;  /* 0x0000000409097c10 */ /* 0x000fe2000fffe0ff */
[----:B------:R-:W-:Y:S01]  /*0a50*/  UIADD3 UR5, UPT, UPT, -UR5, URZ, URZ ;  /* 0x000000ff05057290 */ /* 0x000fe2000fffe1ff */
[----:B------:R-:W-:-:S05]  /*0a60*/  IADD3 R11, PT, PT, R8, UR4, RZ ;  /* 0x00000004080b7c10 */ /* 0x000fca000fffe0ff */
[----:B------:R-:W1:Y:S01]  /*0a70*/  LDC.64 R2, c[0x0][0x380] ;  /* 0x0000e000ff027b82 */ /* 0x000e620000000a00 */
[----:B0-----:R-:W-:-:S03]  /*0a80*/  IMAD.WIDE.U32 R4, R9, 0x2, R4 ;  /* 0x0000000209047825 */ /* 0x001fc600078e0004 */
[----:B------:R-:W-:Y:S02]  /*0a90*/  MOV R10, R4 ;  /* 0x00000004000a7202 */ /* 0x000fe40000000f00 */
[----:B------:R-:W-:-:S07]  /*0aa0*/  MOV R9, R5 ;  /* 0x0000000500097202 */ /* 0x000fce0000000f00 */
.L_x_12:
[----:B-1----:R-:W-:Y:S01]  /*0ab0*/  IMAD.WIDE R4, R11, 0x2, R2 ;  /* 0x000000020b047825 */ /* 0x002fe200078e0202 */
[----:B------:R-:W-:-:S05]  /*0ac0*/  MOV R8, R10 ;  /* 0x0000000a00087202 */ /* 0x000fca0000000f00 */
[----:B------:R-:W2:Y:S04]  /*0ad0*/  LDG.E.U16 R5, desc[UR12][R4.64] ;  /* 0x0000000c04057981 */ /* 0x000ea8000c1e1500 */
[----:B------:R0:W2:Y:S01]  /*0ae0*/  LDG.E.U16 R6, desc[UR12][R8.64] ;  /* 0x0000000c08067981 */ /* 0x0000a2000c1e1500 */
[----:B------:R-:W-:Y:S01]  /*0af0*/  UIADD3 UR5, UPT, UPT, UR5, 0x1, URZ ;  /* 0x0000000105057890 */ /* 0x000fe2000fffe0ff */
[----:B------:R-:W-:Y:S02]  /*0b00*/  IADD3 R10, P0, PT, R10, 0x2, RZ ;  /* 0x000000020a0a7810 */ /* 0x000fe40007f1e0ff */
[----:B------:R-:W-:Y:S01]  /*0b10*/  IADD3 R11, PT, PT, R11, 0x1, RZ ;  /* 0x000000010b0b7810 */ /* 0x000fe20007ffe0ff */
[----:B------:R-:W-:Y:S01]  /*0b20*/  UISETP.NE.AND UP0, UPT, UR5, URZ, UPT ;  /* 0x000000ff0500728c */ /* 0x000fe2000bf05270 */
[----:B0-----:R-:W-:Y:S01]  /*0b30*/  IADD3.X R9, PT, PT, RZ, R9, RZ, P0, !PT ;  /* 0x00000009ff097210 */ /* 0x001fe200007fe4ff */
[----:B--2---:R-:W-:-:S07]  /*0b40*/  HFMA2 R14, R5.H0_H0, R6.H0_H0, R14.H0_H0 ;  /* 0x20000006050e7231 */ /* 0x004fce000004080e */
[----:B------:R-:W-:Y:S05]  /*0b50*/  BRA.U UP0, `(.L_x_12) ;  /* 0xfffffffd00d47547 */ /* 0x000fea000b83ffff */
.L_x_7:
[----:B------:R-:W0:Y:S01]  /*0b60*/  LDC.64 R2, c[0x0][0x390] ;  /* 0x0000e400ff027b82 */ /* 0x000e220000000a00 */
[----:B------:R-:W-:-:S04]  /*0b70*/  IMAD R7, R7, UR11, R0 ;  /* 0x0000000b07077c24 */ /* 0x000fc8000f8e0200 */
[----:B0-----:R-:W-:-:S05]  /*0b80*/  IMAD.WIDE R2, R7, 0x2, R2 ;  /* 0x0000000207027825 */ /* 0x001fca00078e0202 */
[----:B------:R-:W-:Y:S01]  /*0b90*/  STG.E.U16 desc[UR12][R2.64], R14 ;  /* 0x0000000e02007986 */ /* 0x000fe2000c10150c */
[----:B------:R-:W-:Y:S05]  /*0ba0*/  EXIT ;  /* 0x000000000000794d */ /* 0x000fea0003800000 */
.L_x_13:
        /* <DEDUP_REMOVED lines=13> */
.L_x_28:


//--------------------- .text._ZN18flashsign_0_kernel14normalise_rowsEP6__halfPKS0_ii --------------------------
	.section	.text._ZN18flashsign_0_kernel14normalise_rowsEP6__halfPKS0_ii,"ax",@progbits
	.align	128
        .global         _ZN18flashsign_0_kernel14normalise_rowsEP6__halfPKS0_ii
        .type           _ZN18flashsign_0_kernel14normalise_rowsEP6__halfPKS0_ii,@function
        .size           _ZN18flashsign_0_kernel14normalise_rowsEP6__halfPKS0_ii,(.L_x_29 - _ZN18flashsign_0_kernel14normalise_rowsEP6__halfPKS0_ii)
        .other          _ZN18flashsign_0_kernel14normalise_rowsEP6__halfPKS0_ii,@"STO_CUDA_ENTRY STV_DEFAULT"
_ZN18flashsign_0_kernel14normalise_rowsEP6__halfPKS0_ii:
.text._ZN18flashsign_0_kernel14normalise_rowsEP6__halfPKS0_ii:
[----:B------:R-:W-:Y:S08]  /*0000*/  LDC R1, c[0x0][0x37c] ;  /* 0x0000df00ff017b82 */ /* 0x000ff00000000800 */
[----:B------:R-:W0:Y:S02]  /*0010*/  LDC R4, c[0x0][0x394] ;  /* 0x0000e500ff047b82 */ /* 0x000e240000000800 */
[----:B0-----:R-:W-:-:S13]  /*0020*/  ISETP.GE.AND P0, PT, R4, 0x1, PT ;  /* 0x000000010400780c */ /* 0x001fda0003f06270 */
[----:B------:R-:W-:Y:S05]  /*0030*/  @!P0 EXIT ;  /* 0x000000000000894d */ /* 0x000fea0003800000 */
[----:B------:R-:W0:Y:S01]  /*0040*/  S2R R5, SR_TID.X ;  /* 0x0000000000057919 */ /* 0x000e220000002100 */
[----:B------:R-:W1:Y:S01]  /*0050*/  LDC.64 R2, c[0x0][0x388] ;  /* 0x0000e200ff027b82 */ /* 0x000e620000000a00 */
[----:B------:R-:W0:Y:S01]  /*0060*/  LDCU UR4, c[0x0][0x360] ;  /* 0x00006c00ff0477ac */ /* 0x000e220008000800 */
[C---:B------:R-:W-:Y:S01]  /*0070*/  ISETP.GE.U32.AND P1, PT, R4.reuse, 0x10, PT ;  /* 0x000000100400780c */ /* 0x040fe20003f26070 */
[----:B------:R-:W0:Y:S01]  /*0080*/  S2R R0, SR_CTAID.X ;  /* 0x0000000000007919 */ /* 0x000e220000002500 */
[----:B------:R-:W-:Y:S01]  /*0090*/  LOP3.LUT R12, R4, 0xf, RZ, 0xc0, !PT ;  /* 0x0000000f040c7812 */ /* 0x000fe200078ec0ff */
[----:B------:R-:W2:Y:S03]  /*00a0*/  LDCU.64 UR6, c[0x0][0x358] ;  /* 0x00006b00ff0677ac */ /* 0x000ea60008000a00 */
[----:B------:R-:W-:Y:S01]  /*00b0*/  ISETP.NE.AND P0, PT, R12, RZ, PT ;  /* 0x000000ff0c00720c */ /* 0x000fe20003f05270 */
[----:B0-----:R-:W-:-:S02]  /*00c0*/  IMAD R5, R0, UR4, R5 ;  /* 0x0000000400057c24 */ /* 0x001fc4000f8e0205 */
[----:B------:R-:W-:Y:S02]  /*00d0*/  IMAD.MOV.U32 R0, RZ, RZ, RZ ;  /* 0x000000ffff007224 */ /* 0x000fe400078e00ff */
[----:B-1----:R-:W-:-:S04]  /*00e0*/  IMAD.WIDE R2, R5, 0x2, R2 ;  /* 0x0000000205027825 */ /* 0x002fc800078e0202 */
[----:B------:R-:W-:Y:S01]  /*00f0*/  IMAD R5, R5, R4, RZ ;  /* 0x0000000405057224 */ /* 0x000fe200078e02ff */
[----:B--2---:R-:W-:Y:S06]  /*0100*/  @!P1 BRA `(.L_x_14) ;  /* 0x0000000400709947 */ /* 0x004fec0003800000 */
[----:B------:R-:W0:Y:S01]  /*0110*/  LDCU.64 UR4, c[0x0][0x380] ;  /* 0x00007000ff0477ac */ /* 0x000e220008000a00 */
[----:B------:R-:W-:Y:S02]  /*0120*/  LOP3.LUT R0, R4, 0x7ffffff0, RZ, 0xc0, !PT ;  /* 0x7ffffff004007812 */ /* 0x000fe400078ec0ff */
[----:B------:R-:W-:-:S03]  /*0130*/  MOV R8, R5 ;  /* 0x0000000500087202 */ /* 0x000fc60000000f00 */
[----:B------:R-:W-:Y:S01]  /*0140*/  IMAD.MOV R9, RZ, RZ, -R0 ;  /* 0x000000ffff097224 */ /* 0x000fe200078e0a00 */
[----:B0-----:R-:W-:-:S04]  /*0150*/  UIADD3 UR4, UP0, UPT, UR4, 0x10, URZ ;  /* 0x0000001004047890 */ /* 0x001fc8000ff1e0ff */
[----:B------:R-:W-:-:S12]  /*0160*/  UIADD3.X UR5, UPT, UPT, URZ, UR5, URZ, UP0, !UPT ;  /* 0x00000005ff057290 */ /* 0x000fd800087fe4ff */
.L_x_15:
[----:B0-----:R-:W-:Y:S01]  /*0170*/  MOV R6, UR4 ;  /* 0x0000000400067c02 */ /* 0x001fe20008000f00 */
[----:B------:R-:W-:Y:S01]  /*0180*/  IMAD.U32 R7, RZ, RZ, UR5 ;  /* 0x00000005ff077e24 */ /* 0x000fe2000f8e00ff */
[----:B------:R-:W2:Y:S03]  /*0190*/  LDG.E.U16 R11, desc[UR6][R2.64] ;  /* 0x00000006020b7981 */ /* 0x000ea6000c1e1500 */
[----:B------:R-:W-:-:S05]  /*01a0*/  IMAD.WIDE R6, R8, 0x2, R6 ;  /* 0x0000000208067825 */ /* 0x000fca00078e0206 */
[----:B------:R-:W2:Y:S02]  /*01b0*/  LDG.E.U16 R10, desc[UR6][R6.64+-0x10] ;  /* 0xfffff006060a7981 */ /* 0x000ea4000c1e1500 */
[----:B--2---:R-:W-:-:S05]  /*01c0*/  HMUL2 R10, R10.H0_H0, R11.H0_H0 ;  /* 0x2000000b0a0a7232 */ /* 0x004fca0000000800 */
[----:B------:R-:W-:Y:S02]  /*01d0*/  PRMT R13, R10, 0x7610, R13 ;  /* 0x000076100a0d7816 */ /* 0x000fe4000000000d */
[----:B------:R-:W2:Y:S04]  /*01e0*/  LDG.E.U16 R10, desc[UR6][R6.64+-0xe] ;  /* 0xfffff206060a7981 */ /* 0x000ea8000c1e1500 */
[----:B------:R0:W-:Y:S04]  /*01f0*/  STG.E.U16 desc[UR6][R6.64+-0x10], R13 ;  /* 0xfffff00d06007986 */ /* 0x0001e8000c101506 */
        /* <DEDUP_REMOVED lines=12> */
[----:B0-----:R-:W-:Y:S02]  /*02c0*/  PRMT R13, R10, 0x7610, R13 ;  /* 0x000076100a0d7816 */ /* 0x001fe4000000000d */
[----:B------:R-:W2:Y:S04]  /*02d0*/  LDG.E.U16 R10, desc[UR6][R6.64+-0x8] ;  /* 0xfffff806060a7981 */ /* 0x000ea8000c1e1500 */
[----:B------:R0:W-:Y:S04]  /*02e0*/  STG.E.U16 desc[UR6][R6.64+-0xa], R13 ;  /* 0xfffff60d06007986 */ /* 0x0001e8000c101506 */
[----:B------:R-:W2:Y:S02]  /*02f0*/  LDG.E.U16 R11, desc[UR6][R2.64] ;  /* 0x00000006020b7981 */ /* 0x000ea4000c1e1500 */
[----:B--2---:R-:W-:-:S05]  /*0300*/  HMUL2 R10, R10.H0_H0, R11.H0_H0 ;  /* 0x2000000b0a0a7232 */ /* 0x004fca0000000800 */
[----:B-1----:R-:W-:Y:S02]  /*0310*/  PRMT R14, R10, 0x7610, R14 ;  /* 0x000076100a0e7816 */ /* 0x002fe4000000000e */
[----:B------:R-:W2:Y:S04]  /*0320*/  LDG.E.U16 R10, desc[UR6][R6.64+-0x6] ;  /* 0xfffffa06060a7981 */ /* 0x000ea8000c1e1500 */
[----:B------:R1:W-:Y:S04]  /*0330*/  STG.E.U16 desc[UR6][R6.64+-0x8], R14 ;  /* 0xfffff80e06007986 */ /* 0x0003e8000c101506 */
[----:B------:R-:W2:Y:S02]  /*0340*/  LDG.E.U16 R11, desc[UR6][R2.64] ;  /* 0x00000006020b7981 */ /* 0x000ea4000c1e1500 */
[----:B--2---:R-:W-:-:S05]  /*0350*/  HMUL2 R10, R10.H0_H0, R11.H0_H0 ;  /* 0x2000000b0a0a7232 */ /* 0x004fca0000000800 */
[----:B---3--:R-:W-:Y:S02]  /*0360*/  PRMT R15, R10, 0x7610, R15 ;  /* 0x000076100a0f7816 */ /* 0x008fe4000000000f */
        /* <DEDUP_REMOVED lines=47> */
[----:B------:R-:W2:Y:S01]  /*0660*/  LDG.E.U16 R11, desc[UR6][R2.64] ;  /* 0x00000006020b7981 */ /* 0x000ea2000c1e1500 */
[----:B------:R-:W-:-:S04]  /*0670*/  IADD3 R9, PT, PT, R9, 0x10, RZ ;  /* 0x0000001009097810 */ /* 0x000fc80007ffe0ff */
[----:B------:R-:W-:Y:S01]  /*0680*/  ISETP.NE.AND P1, PT, R9, RZ, PT ;  /* 0x000000ff0900720c */ /* 0x000fe20003f25270 */
[----:B------:R-:W-:Y:S02]  /*0690*/  VIADD R8, R8, 0x10 ;  /* 0x0000001008087836 */ /* 0x000fe40000000000 */
[----:B--2---:R-:W-:-:S05]  /*06a0*/  HMUL2 R10, R10.H0_H0, R11.H0_H0 ;  /* 0x2000000b0a0a7232 */ /* 0x004fca0000000800 */
[----:B------:R0:W-:Y:S05]  /*06b0*/  STG.E.U16 desc[UR6][R6.64+0xe], R10 ;  /* 0x00000e0a06007986 */ /* 0x0001ea000c101506 */
[----:B------:R-:W-:Y:S05]  /*06c0*/  @P1 BRA `(.L_x_15) ;  /* 0xfffffff800a81947 */ /* 0x000fea000383ffff */
.L_x_14:
[----:B------:R-:W-:Y:S05]  /*06d0*/  @!P0 EXIT ;  /* 0x000000000000894d */ /* 0x000fea0003800000 */
[----:B------:R-:W-:Y:S02]  /*06e0*/  ISETP.GE.U32.AND P0, PT, R12, 0x8, PT ;  /* 0x000000080c00780c */ /* 0x000fe40003f06070 */
[----:B0-----:R-:W-:-:S04]  /*06f0*/  LOP3.LUT R10, R4, 0x7, RZ, 0xc0, !PT ;  /* 0x00000007040a7812 */ /* 0x001fc800078ec0ff */
[----:B------:R-:W-:-:S07]  /*0700*/  ISETP.NE.AND P1, PT, R10, RZ, PT ;  /* 0x000000ff0a00720c */ /* 0x000fce0003f25270 */
[----:B------:R-:W-:Y:S06]  /*0710*/  @!P0 BRA `(.L_x_16) ;  /* 0x0000000000ac8947 */ /* 0x000fec0003800000 */
[----:B------:R-:W0:Y:S01]  /*0720*/  LDC.64 R6, c[0x0][0x380] ;  /* 0x0000e000ff067b82 */ /* 0x000e220000000a00 */
[----:B------:R-:W-:-:S05]  /*0730*/  IADD3 R9, PT, PT, R5, R0, RZ ;  /* 0x0000000005097210 */ /* 0x000fca0007ffe0ff */
[----:B0-----:R-:W-:Y:S02]  /*0740*/  IMAD.WIDE R6, R9, 0x2, R6 ;  /* 0x0000000209067825 */ /* 0x001fe400078e0206 */
[----:B------:R-:W2:Y:S04]  /*0750*/  LDG.E.U16 R9, desc[UR6][R2.64] ;  /* 0x0000000602097981 */ /* 0x000ea8000c1e1500 */
        /* <DEDUP_REMOVED lines=35> */
[----:B------:R-:W2:Y:S01]  /*0990*/  LDG.E.U16 R9, desc[UR6][R2.64] ;  /* 0x0000000602097981 */ /* 0x000ea2000c1e1500 */
[----:B------:R-:W-:-:S02]  /*09a0*/  VIADD R0, R0, 0x8 ;  /* 0x0000000800007836 */ /* 0x000fc40000000000 */
[----:B--2---:R-:W-:-:S05]  /*09b0*/  HMUL2 R8, R8.H0_H0, R9.H0_H0 ;  /* 0x2000000908087232 */ /* 0x004fca0000000800 */
[----:B------:R1:W-:Y:S02]  /*09c0*/  STG.E.U16 desc[UR6][R6.64+0xe], R8 ;  /* 0x00000e0806007986 */ /* 0x0003e4000c101506 */
.L_x_16:
[----:B------:R-:W-:Y:S05]  /*09d0*/  @!P1 EXIT ;  /* 0x000000000000994d */ /* 0x000fea0003800000 */
[----:B------:R-:W-:Y:S02]  /*09e0*/  ISETP.GE.U32.AND P0, PT, R10, 0x4, PT ;  /* 0x000000040a00780c */ /* 0x000fe40003f06070 */
[----:B------:R-:W-:-:S04]  /*09f0*/  LOP3.LUT R4, R4, 0x3, RZ, 0xc0, !PT ;  /* 0x0000000304047812 */ /* 0x000fc800078ec0ff */
[----:B------:R-:W-:-:S07]  /*0a00*/  ISETP.NE.AND P1, PT, R4, RZ, PT ;  /* 0x000000ff0400720c */ /* 0x000fce0003f25270 */
[----:B------:R-:W-:Y:S06]  /*0a10*/  @!P0 BRA `(.L_x_17) ;  /* 0x00000000005c8947 */ /* 0x000fec0003800000 */
[----:B-1----:R-:W0:Y:S01]  /*0a20*/  LDC.64 R6, c[0x0][0x380] ;  /* 0x0000e000ff067b82 */ /* 0x002e220000000a00 */
        /* <DEDUP_REMOVED lines=18> */
[----:B------:R-:W2:Y:S01]  /*0b50*/  LDG.E.U16 R9, desc[UR6][R2.64] ;  /* 0x0000000602097981 */ /* 0x000ea2000c1e1500 */
[----:B------:R-:W-:-:S02]  /*0b60*/  VIADD R0, R0, 0x4 ;  /* 0x0000000400007836 */ /* 0x000fc40000000000 */
[----:B--2---:R-:W-:-:S05]  /*0b70*/  HMUL2 R8, R8.H0_H0, R9.H0_H0 ;  /* 0x2000000908087232 */ /* 0x004fca0000000800 */
[----:B------:R0:W-:Y:S02]  /*0b80*/  STG.E.U16 desc[UR6][R6.64+0x6], R8 ;  /* 0x0000060806007986 */ /* 0x0001e4000c101506 */
.L_x_17:
[----:B------:R-:W-:Y:S05]  /*0b90*/  @!P1 EXIT ;  /* 0x000000000000994d */ /* 0x000fea0003800000 */
[----:B01----:R-:W0:Y:S01]  /*0ba0*/  LDC.64 R6, c[0x0][0x380] ;  /* 0x0000e000ff067b82 */ /* 0x003e220000000a00 */
[----:B------:R-:W-:Y:S01]  /*0bb0*/  IADD3 R9, PT, PT, R5, R0, RZ ;  /* 0x0000000005097210 */ /* 0x000fe20007ffe0ff */
[----:B------:R-:W-:-:S07]  /*0bc0*/  IMAD.MOV R0, RZ, RZ, -R4 ;  /* 0x000000ffff007224 */ /* 0x000fce00078e0a04 */
.L_x_18:
[C---:B01----:R-:W-:Y:S01]  /*0bd0*/  IMAD.WIDE R4, R9.reuse, 0x2, R6 ;  /* 0x0000000209047825 */ /* 0x043fe200078e0206 */
[----:B------:R-:W2:Y:S04]  /*0be0*/  LDG.E.U16 R11, desc[UR6][R2.64] ;  /* 0x00000006020b7981 */ /* 0x000ea8000c1e1500 */
[----:B------:R-:W2:Y:S01]  /*0bf0*/  LDG.E.U16 R8, desc[UR6][R4.64] ;  /* 0x0000000604087981 */ /* 0x000ea2000c1e1500 */
[----:B------:R-:W-:Y:S01]  /*0c00*/  IADD3 R0, PT, PT, R0, 0x1, RZ ;  /* 0x0000000100007810 */ /* 0x000fe20007ffe0ff */
[----:B------:R-:W-:-:S03]  /*0c10*/  VIADD R9, R9, 0x1 ;  /* 0x0000000109097836 */ /* 0x000fc60000000000 */
[----:B------:R-:W-:Y:S01]  /*0c20*/  ISETP.NE.AND P0, PT, R0, RZ, PT ;  /* 0x000000ff0000720c */ /* 0x000fe20003f05270 */
[----:B--2---:R-:W-:-:S05]  /*0c30*/  HMUL2 R8, R8.H0_H0, R11.H0_H0 ;  /* 0x2000000b08087232 */ /* 0x004fca0000000800 */
[----:B------:R1:W-:Y:S07]  /*0c40*/  STG.E.U16 desc[UR6][R4.64], R8 ;  /* 0x0000000804007986 */ /* 0x0003ee000c101506 */
[----:B------:R-:W-:Y:S05]  /*0c50*/  @P0 BRA `(.L_x_18) ;  /* 0xfffffffc00dc0947 */ /* 0x000fea000383ffff */
[----:B------:R-:W-:Y:S05]  /*0c60*/  EXIT ;  /* 0x000000000000794d */ /* 0x000fea0003800000 */
.L_x_19:
        /* <DEDUP_REMOVED lines=9> */
.L_x_29:


//--------------------- .text._ZN18flashsign_0_kernel22compute_row_norm_rsqrtEPK6__halfPS0_ii --------------------------
	.section	.text._ZN18flashsign_0_kernel22compute_row_norm_rsqrtEPK6__halfPS0_ii,"ax",@progbits
	.align	128
        .global         _ZN18flashsign_0_kernel22compute_row_norm_rsqrtEPK6__halfPS0_ii
        .type           _ZN18flashsign_0_kernel22compute_row_norm_rsqrtEPK6__halfPS0_ii,@function
        .size           _ZN18flashsign_0_kernel22compute_row_norm_rsqrtEPK6__halfPS0_ii,(.L_x_30 - _ZN18flashsign_0_kernel22compute_row_norm_rsqrtEPK6__halfPS0_ii)
        .other          _ZN18flashsign_0_kernel22compute_row_norm_rsqrtEPK6__halfPS0_ii,@"STO_CUDA_ENTRY STV_DEFAULT"
_ZN18flashsign_0_kernel22compute_row_norm_rsqrtEPK6__halfPS0_ii:
.text._ZN18flashsign_0_kernel22compute_row_norm_rsqrtEPK6__halfPS0_ii:
[----:B------:R-:W-:Y:S01]  /*0000*/  LDC R1, c[0x0][0x37c] ;  /* 0x0000df00ff017b82 */ /* 0x000fe20000000800 */
[----:B------:R-:W0:Y:S01]  /*0010*/  S2R R3, SR_TID.X ;  /* 0x0000000000037919 */ /* 0x000e220000002100 */
[----:B------:R-:W1:Y:S06]  /*0020*/  LDCU UR7, c[0x0][0x394] ;  /* 0x00007280ff0777ac */ /* 0x000e6c0008000800 */
[----:B------:R-:W0:Y:S01]  /*0030*/  S2UR UR4, SR_CTAID.X ;  /* 0x00000000000479c3 */ /* 0x000e220000002500 */
[----:B------:R-:W-:Y:S01]  /*0040*/  HFMA2 R4, -RZ, RZ, 0, 0 ;  /* 0x00000000ff047431 */ /* 0x000fe200000001ff */
[----:B------:R-:W2:Y:S06]  /*0050*/  LDCU.64 UR12, c[0x0][0x358] ;  /* 0x00006b00ff0c77ac */ /* 0x000eac0008000a00 */
[----:B------:R-:W0:Y:S01]  /*0060*/  LDC R0, c[0x0][0x360] ;  /* 0x0000d800ff007b82 */ /* 0x000e220000000800 */
[----:B-1----:R-:W-:Y:S01]  /*0070*/  UISETP.GE.AND UP0, UPT, UR7, 0x1, UPT ;  /* 0x000000010700788c */ /* 0x002fe2000bf06270 */
[----:B0-----:R-:W-:-:S08]  /*0080*/  IMAD R0, R0, UR4, R3 ;  /* 0x0000000400007c24 */ /* 0x001fd0000f8e0203 */
[----:B--2---:R-:W-:Y:S05]  /*0090*/  BRA.U !UP0, `(.L_x_20) ;  /* 0x0000000908907547 */ /* 0x004fea000b800000 */
[----:B------:R-:W-:Y:S02]  /*00a0*/  UISETP.GE.U32.AND UP1, UPT, UR7, 0x10, UPT ;  /* 0x000000100700788c */ /* 0x000fe4000bf26070 */
[----:B------:R-:W-:Y:S01]  /*00b0*/  IMAD R5, R0, UR7, RZ ;  /* 0x0000000700057c24 */ /* 0x000fe2000f8e02ff */
[----:B------:R-:W-:Y:S01]  /*00c0*/  ULOP3.LUT UR10, UR7, 0xf, URZ, 0xc0, !UPT ;  /* 0x0000000f070a7892 */ /* 0x000fe2000f8ec0ff */
[----:B------:R-:W-:Y:S01]  /*00d0*/  MOV R4, RZ ;  /* 0x000000ff00047202 */ /* 0x000fe20000000f00 */
[----:B------:R-:W-:Y:S02]  /*00e0*/  UMOV UR4, URZ ;  /* 0x000000ff00047c82 */ /* 0x000fe40008000000 */
[----:B------:R-:W-:Y:S02]  /*00f0*/  UISETP.NE.AND UP0, UPT, UR10, URZ, UPT ;  /* 0x000000ff0a00728c */ /* 0x000fe4000bf05270 */
[----:B------:R-:W-:Y:S09]  /*0100*/  BRA.U !UP1, `(.L_x_21) ;  /* 0x0000000509387547 */ /* 0x000ff2000b800000 */
[----:B------:R-:W0:Y:S01]  /*0110*/  LDCU.64 UR8, c[0x0][0x380] ;  /* 0x00007000ff0877ac */ /* 0x000e220008000a00 */
[----:B------:R-:W-:Y:S02]  /*0120*/  MOV R4, RZ ;  /* 0x000000ff00047202 */ /* 0x000fe40000000f00 */
[----:B------:R-:W-:Y:S01]  /*0130*/  MOV R6, R5 ;  /* 0x0000000500067202 */ /* 0x000fe20000000f00 */
[----:B------:R-:W-:Y:S02]  /*0140*/  ULOP3.LUT UR4, UR7, 0x7ffffff0, URZ, 0xc0, !UPT ;  /* 0x7ffffff007047892 */ /* 0x000fe4000f8ec0ff */
[----:B0-----:R-:W-:Y:S02]  /*0150*/  UIADD3 UR5, UP1, UPT, UR8, 0x10, URZ ;  /* 0x0000001008057890 */ /* 0x001fe4000ff3e0ff */
[----:B------:R-:W-:Y:S02]  /*0160*/  UIADD3 UR8, UPT, UPT, -UR4, URZ, URZ ;  /* 0x000000ff04087290 */ /* 0x000fe4000fffe1ff */
[----:B------:R-:W-:-:S12]  /*0170*/  UIADD3.X UR6, UPT, UPT, URZ, UR9, URZ, UP1, !UPT ;  /* 0x00000009ff067290 */ /* 0x000fd80008ffe4ff */
.L_x_22:
[----:B------:R-:W-:Y:S02]  /*0180*/  MOV R2, UR5 ;  /* 0x0000000500027c02 */ /* 0x000fe40008000f00 */
[----:B------:R-:W-:-:S03]  /*0190*/  MOV R3, UR6 ;  /* 0x0000000600037c02 */ /* 0x000fc60008000f00 */
[----:B------:R-:W-:-:S05]  /*01a0*/  IMAD.WIDE R2, R6, 0x2, R2 ;  /* 0x0000000206027825 */ /* 0x000fca00078e0202 */
        /* <DEDUP_REMOVED lines=17> */
[----:B------:R-:W-:-:S03]  /*02c0*/  IADD3 R6, PT, PT, R6, 0x10, RZ ;  /* 0x0000001006067810 */ /* 0x000fc60007ffe0ff */
[----:B------:R-:W-:Y:S01]  /*02d0*/  UISETP.NE.AND UP1, UPT, UR8, URZ, UPT ;  /* 0x000000ff0800728c */ /* 0x000fe2000bf25270 */
[----:B--2---:R-:W-:Y:S02]  /*02e0*/  HMUL2 R19, R19.H0_H0, R19.H0_H0 ;  /* 0x2000001313137232 */ /* 0x004fe40000000800 */
[----:B---3--:R-:W-:-:S03]  /*02f0*/  HMUL2 R20, R20.H0_H0, R20.H0_H0 ;  /* 0x2000001414147232 */ /* 0x008fc60000000800 */
[----:B------:R-:W-:Y:S02]  /*0300*/  HADD2.F32 R19, -RZ, R19.H0_H0 ;  /* 0x20000013ff137230 */ /* 0x000fe40000004100 */
[----:B----4-:R-:W-:Y:S02]  /*0310*/  HMUL2 R21, R21.H0_H0, R21.H0_H0 ;  /* 0x2000001515157232 */ /* 0x010fe40000000800 */
[----:B------:R-:W-:Y:S02]  /*0320*/  HADD2.F32 R20, -RZ, R20.H0_H0 ;  /* 0x20000014ff147230 */ /* 0x000fe40000004100 */
[----:B------:R-:W-:Y:S01]  /*0330*/  FADD R19, R19, R4 ;  /* 0x0000000413137221 */ /* 0x000fe20000000000 */
[----:B-----5:R-:W-:Y:S02]  /*0340*/  HMUL2 R22, R22.H0_H0, R22.H0_H0 ;  /* 0x2000001616167232 */ /* 0x020fe40000000800 */
[----:B------:R-:W-:Y:S02]  /*0350*/  HADD2.F32 R4, -RZ, R21.H0_H0 ;  /* 0x20000015ff047230 */ /* 0x000fe40000004100 */
[----:B------:R-:W-:Y:S01]  /*0360*/  FADD R19, R19, R20 ;  /* 0x0000001413137221 */ /* 0x000fe20000000000 */
[----:B------:R-:W-:-:S02]  /*0370*/  HMUL2 R17, R17.H0_H0, R17.H0_H0 ;  /* 0x2000001111117232 */ /* 0x000fc40000000800 */
[----:B0-----:R-:W-:Y:S02]  /*0380*/  HADD2.F32 R3, -RZ, R22.H0_H0 ;  /* 0x20000016ff037230 */ /* 0x001fe40000004100 */
[----:B------:R-:W-:Y:S01]  /*0390*/  FADD R4, R19, R4 ;  /* 0x0000000413047221 */ /* 0x000fe20000000000 */
[----:B------:R-:W-:Y:S02]  /*03a0*/  HMUL2 R16, R16.H0_H0, R16.H0_H0 ;  /* 0x2000001010107232 */ /* 0x000fe40000000800 */
[----:B------:R-:W-:Y:S02]  /*03b0*/  HADD2.F32 R2, -RZ, R17.H0_H0 ;  /* 0x20000011ff027230 */ /* 0x000fe40000004100 */
[----:B------:R-:W-:Y:S01]  /*03c0*/  FADD R3, R4, R3 ;  /* 0x0000000304037221 */ /* 0x000fe20000000000 */
[----:B------:R-:W-:Y:S02]  /*03d0*/  HMUL2 R4, R15.H0_H0, R15.H0_H0 ;  /* 0x2000000f0f047232 */ /* 0x000fe40000000800 */
[----:B------:R-:W-:-:S02]  /*03e0*/  HADD2.F32 R15, -RZ, R16.H0_H0 ;  /* 0x20000010ff0f7230 */ /* 0x000fc40000004100 */
[----:B------:R-:W-:Y:S01]  /*03f0*/  FADD R2, R3, R2 ;  /* 0x0000000203027221 */ /* 0x000fe20000000000 */
[----:B------:R-:W-:Y:S02]  /*0400*/  HMUL2 R14, R14.H0_H0, R14.H0_H0 ;  /* 0x2000000e0e0e7232 */ /* 0x000fe40000000800 */
[----:B------:R-:W-:Y:S02]  /*0410*/  HADD2.F32 R3, -RZ, R4.H0_H0 ;  /* 0x20000004ff037230 */ /* 0x000fe40000004100 */
[----:B------:R-:W-:Y:S01]  /*0420*/  FADD R2, R2, R15 ;  /* 0x0000000f02027221 */ /* 0x000fe20000000000 */
[----:B------:R-:W-:Y:S02]  /*0430*/  HMUL2 R4, R13.H0_H0, R13.H0_H0 ;  /* 0x2000000d0d047232 */ /* 0x000fe40000000800 */
[----:B------:R-:W-:Y:S02]  /*0440*/  HADD2.F32 R13, -RZ, R14.H0_H0 ;  /* 0x2000000eff0d7230 */ /* 0x000fe40000004100 */
[----:B------:R-:W-:Y:S01]  /*0450*/  FADD R2, R2, R3 ;  /* 0x0000000302027221 */ /* 0x000fe20000000000 */
[----:B------:R-:W-:-:S02]  /*0460*/  HMUL2 R12, R12.H0_H0, R12.H0_H0 ;  /* 0x2000000c0c0c7232 */ /* 0x000fc40000000800 */
[----:B------:R-:W-:Y:S02]  /*0470*/  HADD2.F32 R3, -RZ, R4.H0_H0 ;  /* 0x20000004ff037230 */ /* 0x000fe40000004100 */
        /* <DEDUP_REMOVED lines=19> */
[----:B------:R-:W-:-:S03]  /*05b0*/  HADD2.F32 R7, -RZ, R18.H0_H0 ;  /* 0x20000012ff077230 */ /* 0x000fc60000004100 */
[----:B------:R-:W-:-:S04]  /*05c0*/  FADD R2, R2, R3 ;  /* 0x0000000302027221 */ /* 0x000fc80000000000 */
[----:B------:R-:W-:Y:S01]  /*05d0*/  FADD R4, R2, R7 ;  /* 0x0000000702047221 */ /* 0x000fe20000000000 */
[----:B------:R-:W-:Y:S06]  /*05e0*/  BRA.U UP1, `(.L_x_22) ;  /* 0xfffffff901e47547 */ /* 0x000fec000b83ffff */
.L_x_21:
[----:B------:R-:W-:Y:S05]  /*05f0*/  BRA.U !UP0, `(.L_x_20) ;  /* 0x0000000508387547 */ /* 0x000fea000b800000 */
[----:B------:R-:W-:Y:S02]  /*0600*/  UISETP.GE.U32.AND UP0, UPT, UR10, 0x8, UPT ;  /* 0x000000080a00788c */ /* 0x000fe4000bf06070 */
[----:B------:R-:W-:-:S04]  /*0610*/  ULOP3.LUT UR6, UR7, 0x7, URZ, 0xc0, !UPT ;  /* 0x0000000707067892 */ /* 0x000fc8000f8ec0ff */
[----:B------:R-:W-:-:S03]  /*0620*/  UISETP.NE.AND UP1, UPT, UR6, URZ, UPT ;  /* 0x000000ff0600728c */ /* 0x000fc6000bf25270 */
[----:B------:R-:W-:Y:S08]  /*0630*/  BRA.U !UP0, `(.L_x_23) ;  /* 0x0000000108907547 */ /* 0x000ff0000b800000 */
[----:B------:R-:W0:Y:S01]  /*0640*/  LDC.64 R2, c[0x0][0x380] ;  /* 0x0000e000ff027b82 */ /* 0x000e220000000a00 */
[----:B------:R-:W-:-:S05]  /*0650*/  IADD3 R7, PT, PT, R5, UR4, RZ ;  /* 0x0000000405077c10 */ /* 0x000fca000fffe0ff */
[----:B0-----:R-:W-:-:S05]  /*0660*/  IMAD.WIDE R2, R7, 0x2, R2 ;  /* 0x0000000207027825 */ /* 0x001fca00078e0202 */
[----:B------:R-:W2:Y:S04]  /*0670*/  LDG.E.U16 R6, desc[UR12][R2.64] ;  /* 0x0000000c02067981 */ /* 0x000ea8000c1e1500 */
[----:B------:R-:W3:Y:S04]  /*0680*/  LDG.E.U16 R7, desc[UR12][R2.64+0x2] ;  /* 0x0000020c02077981 */ /* 0x000ee8000c1e1500 */
[----:B------:R-:W4:Y:S04]  /*0690*/  LDG.E.U16 R8, desc[UR12][R2.64+0x4] ;  /* 0x0000040c02087981 */ /* 0x000f28000c1e1500 */
[----:B------:R-:W5:Y:S04]  /*06a0*/  LDG.E.U16 R9, desc[UR12][R2.64+0x6] ;  /* 0x0000060c02097981 */ /* 0x000f68000c1e1500 */
[----:B------:R-:W5:Y:S04]  /*06b0*/  LDG.E.U16 R10, desc[UR12][R2.64+0x8] ;  /* 0x0000080c020a7981 */ /* 0x000f68000c1e1500 */
[----:B------:R-:W5:Y:S04]  /*06c0*/  LDG.E.U16 R11, desc[UR12][R2.64+0xa] ;  /* 0x00000a0c020b7981 */ /* 0x000f68000c1e1500 */
[----:B------:R-:W5:Y:S04]  /*06d0*/  LDG.E.U16 R12, desc[UR12][R2.64+0xc] ;  /* 0x00000c0c020c7981 */ /* 0x000f68000c1e1500 */
[----:B------:R3:W5:Y:S01]  /*06e0*/  LDG.E.U16 R13, desc[UR12][R2.64+0xe] ;  /* 0x00000e0c020d7981 */ /* 0x000762000c1e1500 */
[----:B------:R-:W-:Y:S01]  /*06f0*/  UIADD3 UR4, UPT, UPT, UR4, 0x8, URZ ;  /* 0x0000000804047890 */ /* 0x000fe2000fffe0ff */
[----:B--2---:R-:W-:-:S02]  /*0700*/  HMUL2 R6, R6.H0_H0, R6.H0_H0 ;  /* 0x2000000606067232 */ /* 0x004fc40000000800 */
        /* <DEDUP_REMOVED lines=20> */
[----:B------:R-:W-:-:S03]  /*0850*/  HADD2.F32 R13, -RZ, R13.H0_H0 ;  /* 0x2000000dff0d7230 */ /* 0x000fc60000004100 */
[----:B------:R-:W-:-:S04]  /*0860*/  FADD R2, R2, R7 ;  /* 0x0000000702027221 */ /* 0x000fc80000000000 */
[----:B------:R-:W-:-:S07]  /*0870*/  FADD R4, R2, R13 ;  /* 0x0000000d02047221 */ /* 0x000fce0000000000 */
.L_x_23:
        /* <DEDUP_REMOVED lines=22> */
[----:B------:R-:W-:-:S03]  /*09e0*/  HADD2.F32 R7, -RZ, R3.H0_H0 ;  /* 0x20000003ff077230 */ /* 0x000fc60000004100 */
[----:B------:R-:W-:-:S04]  /*09f0*/  FADD R6, R6, R9 ;  /* 0x0000000906067221 */ /* 0x000fc80000000000 */
[----:B------:R-:W-:-:S07]  /*0a00*/  FADD R4, R6, R7 ;  /* 0x0000000706047221 */ /* 0x000fce0000000000 */
.L_x_24:
[----:B------:R-:W-:Y:S05]  /*0a10*/  BRA.U !UP1, `(.L_x_20) ;  /* 0x0000000109307547 */ /* 0x000fea000b800000 */
[----:B------:R-:W0:Y:S01]  /*0a20*/  LDC.64 R6, c[0x0][0x380] ;  /* 0x0000e000ff067b82 */ /* 0x000e220000000a00 */
[----:B------:R-:W-:Y:S01]  /*0a30*/  IADD3 R5, PT, PT, R5, UR4, RZ ;  /* 0x0000000405057c10 */ /* 0x000fe2000fffe0ff */
[----:B------:R-:W-:-:S12]  /*0a40*/  UIADD3 UR5, UPT, UPT, -UR5, URZ, URZ ;  /* 0x000000ff05057290 */ /* 0x000fd8000fffe1ff */
.L_x_25:
[----:B0-----:R-:W-:-:S06]  /*0a50*/  IMAD.WIDE R2, R5, 0x2, R6 ;  /* 0x0000000205027825 */ /* 0x001fcc00078e0206 */
[----:B------:R-:W2:Y:S01]  /*0a60*/  LDG.E.U16 R2, desc[UR12][R2.64] ;  /* 0x0000000c02027981 */ /* 0x000ea2000c1e1500 */
[----:B------:R-:W-:Y:S01]  /*0a70*/  UIADD3 UR5, UPT, UPT, UR5, 0x1, URZ ;  /* 0x0000000105057890 */ /* 0x000fe2000fffe0ff */
[----:B------:R-:W-:-:S03]  /*0a80*/  IADD3 R5, PT, PT, R5, 0x1, RZ ;  /* 0x0000000105057810 */ /* 0x000fc60007ffe0ff */
[----:B------:R-:W-:Y:S01]  /*0a90*/  UISETP.NE.AND UP0, UPT, UR5, URZ, UPT ;  /* 0x000000ff0500728c */ /* 0x000fe2000bf05270 */
[----:B--2---:R-:W-:-:S05]  /*0aa0*/  HMUL2 R3, R2.H0_H0, R2.H0_H0 ;  /* 0x2000000202037232 */ /* 0x004fca0000000800 */
[----:B------:R-:W-:-:S05]  /*0ab0*/  HADD2.F32 R9, -RZ, R3.H0_H0 ;  /* 0x20000003ff097230 */ /* 0x000fca0000004100 */
[----:B------:R-:W-:Y:S01]  /*0ac0*/  FADD R4, R9, R4 ;  /* 0x0000000409047221 */ /* 0x000fe20000000000 */
[----:B------:R-:W-:Y:S06]  /*0ad0*/  BRA.U UP0, `(.L_x_25) ;  /* 0xfffffffd00dc7547 */ /* 0x000fec000b83ffff */
.L_x_20:
[----:B------:R-:W-:Y:S01]  /*0ae0*/  MOV R5, R4 ;  /* 0x0000000400057202 */ /* 0x000fe20000000f00 */
[----:B------:R-:W0:Y:S03]  /*0af0*/  LDC.64 R2, c[0x0][0x388] ;  /* 0x0000e200ff027b82 */ /* 0x000e260000000a00 */
[----:B------:R-:W-:-:S13]  /*0b00*/  FSETP.GEU.AND P0, PT, |R5|, 1.175494350822287508e-38, PT ;  /* 0x008000000500780b */ /* 0x000fda0003f0e200 */
[----:B------:R-:W-:-:S04]  /*0b10*/  @!P0 FMUL R5, R5, 16777216 ;  /* 0x4b80000005058820 */ /* 0x000fc80000400000 */
[----:B------:R-:W1:Y:S01]  /*0b20*/  MUFU.RSQ R4, R5 ;  /* 0x0000000500047308 */ /* 0x000e620000001400 */
[----:B0-----:R-:W-:-:S04]  /*0b30*/  IMAD.WIDE R2, R0, 0x2, R2 ;  /* 0x0000000200027825 */ /* 0x001fc800078e0202 */
[----:B-1----:R-:W-:-:S05]  /*0b40*/  @!P0 FMUL R4, R4, 4096 ;  /* 0x4580000004048820 */ /* 0x002fca0000400000 */
[----:B------:R-:W-:-:S05]  /*0b50*/  F2FP.F16.F32.PACK_AB R4, RZ, R4 ;  /* 0x00000004ff04723e */ /* 0x000fca00000000ff */
[----:B------:R-:W-:Y:S01]  /*0b60*/  STG.E.U16 desc[UR12][R2.64], R4 ;  /* 0x0000000402007986 */ /* 0x000fe2000c10150c */
[----:B------:R-:W-:Y:S05]  /*0b70*/  EXIT ;  /* 0x000000000000794d */ /* 0x000fea0003800000 */
.L_x_26:
        /* <DEDUP_REMOVED lines=16> */
.L_x_30:


//--------------------- .nv.shared.reserved.0     --------------------------
	.section	.nv.shared.reserved.0,"aw",@nobits
	.weak		__nv_reservedSMEM_offset_0_alias
	.size		__nv_reservedSMEM_offset_0_alias, 0, 64
	.other		__nv_reservedSMEM_offset_0_alias,@"STO_CUDA_RESERVED_SHARED STV_DEFAULT"
__nv_reservedSMEM_offset_0_alias:
	.zero		0
	.zero		64


//--------------------- .nv.constant0._ZN18flashsign_0_kernel10compute_SVEPK6__halfS2_PS0_iii --------------------------
	.section	.nv.constant0._ZN18flashsign_0_kernel10compute_SVEPK6__halfS2_PS0_iii,"a",@progbits
	.sectionflags	@""
	.align	4
.nv.constant0._ZN18flashsign_0_kernel10compute_SVEPK6__halfS2_PS0_iii:
	.zero		932


//--------------------- .nv.constant0._ZN18flashsign_0_kernel11compute_QKTEPK6__halfS2_PS0_iii --------------------------
	.section	.nv.constant0._ZN18flashsign_0_kernel11compute_QKTEPK6__halfS2_PS0_iii,"a",@progbits
	.sectionflags	@""
	.align	4
.nv.constant0._ZN18flashsign_0_kernel11compute_QKTEPK6__halfS2_PS0_iii:
	.zero		932


//--------------------- .nv.constant0._ZN18flashsign_0_kernel14normalise_rowsEP6__halfPKS0_ii --------------------------
	.section	.nv.constant0._ZN18flashsign_0_kernel14normalise_rowsEP6__halfPKS0_ii,"a",@progbits
	.sectionflags	@""
	.align	4
.nv.constant0._ZN18flashsign_0_kernel14normalise_rowsEP6__halfPKS0_ii:
	.zero		920


//--------------------- .nv.constant0._ZN18flashsign_0_kernel22compute_row_norm_rsqrtEPK6__halfPS0_ii --------------------------
	.section	.nv.constant0._ZN18flashsign_0_kernel22compute_row_norm_rsqrtEPK6__halfPS0_ii,"a",@progbits
	.sectionflags	@""
	.align	4
.nv.constant0._ZN18flashsign_0_kernel22compute_row_norm_rsqrtEPK6__halfPS0_ii:
	.zero		920


//--------------------- SYMBOLS --------------------------

	.type		.nv.reservedSmem.offset0,@object
	.size		.nv.reservedSmem.offset0,0x4
